//
// Generated by NVIDIA NVVM Compiler
//
// Compiler Build ID: CL-36424714
// Cuda compilation tools, release 13.0, V13.0.88
// Based on NVVM 20.0.0
//

.version 9.0
.target sm_100
.address_size 64

	// .globl	_Z19GDFTgen_grid_kernelPdPKdS1_S1_ii
// _ZZ19GDFTgen_grid_kernelPdPKdS1_S1_iiE8dij_smem has been demoted
// _ZZ19GDFTgen_grid_kernelPdPKdS1_S1_iiE6a_smem has been demoted
// _ZZ22GDFTgroup_grids_kernelPiPKdS1_iiE6x_atom has been demoted
// _ZZ22GDFTgroup_grids_kernelPiPKdS1_iiE6y_atom has been demoted
// _ZZ22GDFTgroup_grids_kernelPiPKdS1_iiE6z_atom has been demoted

.visible .entry _Z19GDFTgen_grid_kernelPdPKdS1_S1_ii(
	.param .u64 .ptr .align 1 _Z19GDFTgen_grid_kernelPdPKdS1_S1_ii_param_0,
	.param .u64 .ptr .align 1 _Z19GDFTgen_grid_kernelPdPKdS1_S1_ii_param_1,
	.param .u64 .ptr .align 1 _Z19GDFTgen_grid_kernelPdPKdS1_S1_ii_param_2,
	.param .u64 .ptr .align 1 _Z19GDFTgen_grid_kernelPdPKdS1_S1_ii_param_3,
	.param .u32 _Z19GDFTgen_grid_kernelPdPKdS1_S1_ii_param_4,
	.param .u32 _Z19GDFTgen_grid_kernelPdPKdS1_S1_ii_param_5
)
{
	.reg .pred 	%p<28>;
	.reg .b32 	%r<78>;
	.reg .b64 	%rd<32>;
	.reg .b64 	%fd<234>;
	// demoted variable
	.shared .align 8 .b8 _ZZ19GDFTgen_grid_kernelPdPKdS1_S1_iiE8dij_smem[1024];
	// demoted variable
	.shared .align 8 .b8 _ZZ19GDFTgen_grid_kernelPdPKdS1_S1_iiE6a_smem[1024];
	ld.param.u64 	%rd6, [_Z19GDFTgen_grid_kernelPdPKdS1_S1_ii_param_1];
	ld.param.u64 	%rd5, [_Z19GDFTgen_grid_kernelPdPKdS1_S1_ii_param_3];
	ld.param.u32 	%r30, [_Z19GDFTgen_grid_kernelPdPKdS1_S1_ii_param_4];
	ld.param.u32 	%r31, [_Z19GDFTgen_grid_kernelPdPKdS1_S1_ii_param_5];
	cvta.to.global.u64 	%rd1, %rd6;
	mov.u32 	%r32, %ctaid.x;
	mov.u32 	%r1, %ntid.x;
	mov.u32 	%r2, %tid.x;
	mad.lo.s32 	%r3, %r32, %r1, %r2;
	setp.lt.s32 	%p1, %r31, 1;
	@%p1 bra 	$L__BB0_48;
	cvta.to.global.u64 	%rd2, %rd5;
	mov.b32 	%r72, 0;
$L__BB0_2:
	setp.ge.s32 	%p2, %r3, %r30;
	mov.f64 	%fd212, 0d0000000000000000;
	@%p2 bra 	$L__BB0_4;
	mad.lo.s32 	%r34, %r72, %r30, %r3;
	mul.wide.s32 	%rd7, %r34, 8;
	add.s64 	%rd8, %rd1, %rd7;
	ld.global.f64 	%fd212, [%rd8];
$L__BB0_4:
	mul.lo.s32 	%r5, %r72, %r31;
	mov.f64 	%fd233, 0d4000000000000000;
	mov.b32 	%r74, 0;
	mov.u32 	%r73, %r31;
$L__BB0_5:
	min.s32 	%r36, %r73, 128;
	max.s32 	%r8, %r36, 1;
	add.s32 	%r9, %r74, %r2;
	setp.ge.s32 	%p3, %r9, %r31;
	@%p3 bra 	$L__BB0_7;
	ld.param.u64 	%rd31, [_Z19GDFTgen_grid_kernelPdPKdS1_S1_ii_param_2];
	add.s32 	%r37, %r9, %r5;
	cvta.to.global.u64 	%rd9, %rd31;
	mul.wide.s32 	%rd10, %r37, 8;
	add.s64 	%rd11, %rd9, %rd10;
	ld.global.f64 	%fd54, [%rd11];
	shl.b32 	%r38, %r2, 3;
	mov.u32 	%r39, _ZZ19GDFTgen_grid_kernelPdPKdS1_S1_iiE8dij_smem;
	add.s32 	%r40, %r39, %r38;
	st.shared.f64 	[%r40], %fd54;
	add.s64 	%rd12, %rd2, %rd10;
	ld.global.f64 	%fd55, [%rd12];
	mov.u32 	%r41, _ZZ19GDFTgen_grid_kernelPdPKdS1_S1_iiE6a_smem;
	add.s32 	%r42, %r41, %r38;
	st.shared.f64 	[%r42], %fd55;
$L__BB0_7:
	bar.sync 	0;
	setp.le.s32 	%p4, %r31, %r74;
	@%p4 bra 	$L__BB0_44;
	setp.lt.s32 	%p5, %r73, 4;
	mov.b32 	%r77, 0;
	@%p5 bra 	$L__BB0_27;
	and.b32  	%r77, %r8, 252;
	mov.b32 	%r75, 0;
$L__BB0_10:
	.pragma "nounroll";
	setp.ge.s32 	%p6, %r3, %r30;
	add.s32 	%r12, %r75, %r74;
	mov.f64 	%fd215, 0d0000000000000000;
	@%p6 bra 	$L__BB0_12;
	mad.lo.s32 	%r45, %r12, %r30, %r3;
	mul.wide.s32 	%rd13, %r45, 8;
	add.s64 	%rd14, %rd1, %rd13;
	ld.global.f64 	%fd215, [%rd14];
$L__BB0_12:
	shl.b32 	%r46, %r75, 3;
	mov.u32 	%r47, _ZZ19GDFTgen_grid_kernelPdPKdS1_S1_iiE6a_smem;
	add.s32 	%r13, %r47, %r46;
	ld.shared.f64 	%fd7, [%r13];
	setp.eq.s32 	%p7, %r12, %r72;
	mov.u32 	%r48, _ZZ19GDFTgen_grid_kernelPdPKdS1_S1_iiE8dij_smem;
	add.s32 	%r14, %r48, %r46;
	mov.f64 	%fd216, 0d0000000000000000;
	@%p7 bra 	$L__BB0_14;
	ld.shared.f64 	%fd59, [%r14];
	sub.f64 	%fd60, %fd212, %fd215;
	div.rn.f64 	%fd216, %fd60, %fd59;
$L__BB0_14:
	setp.ge.s32 	%p8, %r3, %r30;
	fma.rn.f64 	%fd62, %fd216, %fd216, 0dBFF0000000000000;
	fma.rn.f64 	%fd63, %fd7, %fd62, %fd216;
	mul.f64 	%fd64, %fd63, %fd63;
	mov.f64 	%fd65, 0d4008000000000000;
	sub.f64 	%fd66, %fd65, %fd64;
	mul.f64 	%fd67, %fd63, %fd66;
	mul.f64 	%fd68, %fd67, 0d3FE0000000000000;
	mul.f64 	%fd69, %fd68, %fd68;
	sub.f64 	%fd70, %fd65, %fd69;
	mul.f64 	%fd71, %fd68, %fd70;
	mul.f64 	%fd72, %fd71, 0d3FE0000000000000;
	mul.f64 	%fd73, %fd72, %fd72;
	sub.f64 	%fd74, %fd65, %fd73;
	mul.f64 	%fd75, %fd72, %fd74;
	mul.f64 	%fd76, %fd75, 0d3FE0000000000000;
	mov.f64 	%fd77, 0d3FF0000000000000;
	sub.f64 	%fd78, %fd77, %fd76;
	mul.f64 	%fd79, %fd78, 0d3FE0000000000000;
	mul.f64 	%fd10, %fd233, %fd79;
	add.s32 	%r15, %r12, 1;
	mov.f64 	%fd217, 0d0000000000000000;
	@%p8 bra 	$L__BB0_16;
	mad.lo.s32 	%r49, %r15, %r30, %r3;
	mul.wide.s32 	%rd15, %r49, 8;
	add.s64 	%rd16, %rd1, %rd15;
	ld.global.f64 	%fd217, [%rd16];
$L__BB0_16:
	ld.shared.f64 	%fd13, [%r13+8];
	setp.eq.s32 	%p9, %r15, %r72;
	mov.f64 	%fd218, 0d0000000000000000;
	@%p9 bra 	$L__BB0_18;
	ld.shared.f64 	%fd81, [%r14+8];
	sub.f64 	%fd82, %fd212, %fd217;
	div.rn.f64 	%fd218, %fd82, %fd81;
$L__BB0_18:
	fma.rn.f64 	%fd84, %fd218, %fd218, 0dBFF0000000000000;
	fma.rn.f64 	%fd85, %fd13, %fd84, %fd218;
	mul.f64 	%fd86, %fd85, %fd85;
	mov.f64 	%fd87, 0d4008000000000000;
	sub.f64 	%fd88, %fd87, %fd86;
	mul.f64 	%fd89, %fd85, %fd88;
	mul.f64 	%fd90, %fd89, 0d3FE0000000000000;
	mul.f64 	%fd91, %fd90, %fd90;
	sub.f64 	%fd92, %fd87, %fd91;
	mul.f64 	%fd93, %fd90, %fd92;
	mul.f64 	%fd94, %fd93, 0d3FE0000000000000;
	mul.f64 	%fd95, %fd94, %fd94;
	sub.f64 	%fd96, %fd87, %fd95;
	mul.f64 	%fd97, %fd94, %fd96;
	mul.f64 	%fd98, %fd97, 0d3FE0000000000000;
	mov.f64 	%fd99, 0d3FF0000000000000;
	sub.f64 	%fd100, %fd99, %fd98;
	mul.f64 	%fd101, %fd100, 0d3FE0000000000000;
	mul.f64 	%fd16, %fd10, %fd101;
	add.s32 	%r16, %r12, 2;
	mov.f64 	%fd219, 0d0000000000000000;
	@%p8 bra 	$L__BB0_20;
	mad.lo.s32 	%r50, %r16, %r30, %r3;
	mul.wide.s32 	%rd17, %r50, 8;
	add.s64 	%rd18, %rd1, %rd17;
	ld.global.f64 	%fd219, [%rd18];
$L__BB0_20:
	ld.shared.f64 	%fd19, [%r13+16];
	setp.eq.s32 	%p11, %r16, %r72;
	mov.f64 	%fd220, 0d0000000000000000;
	@%p11 bra 	$L__BB0_22;
	ld.shared.f64 	%fd103, [%r14+16];
	sub.f64 	%fd104, %fd212, %fd219;
	div.rn.f64 	%fd220, %fd104, %fd103;
$L__BB0_22:
	fma.rn.f64 	%fd106, %fd220, %fd220, 0dBFF0000000000000;
	fma.rn.f64 	%fd107, %fd19, %fd106, %fd220;
	mul.f64 	%fd108, %fd107, %fd107;
	mov.f64 	%fd109, 0d4008000000000000;
	sub.f64 	%fd110, %fd109, %fd108;
	mul.f64 	%fd111, %fd107, %fd110;
	mul.f64 	%fd112, %fd111, 0d3FE0000000000000;
	mul.f64 	%fd113, %fd112, %fd112;
	sub.f64 	%fd114, %fd109, %fd113;
	mul.f64 	%fd115, %fd112, %fd114;
	mul.f64 	%fd116, %fd115, 0d3FE0000000000000;
	mul.f64 	%fd117, %fd116, %fd116;
	sub.f64 	%fd118, %fd109, %fd117;
	mul.f64 	%fd119, %fd116, %fd118;
	mul.f64 	%fd120, %fd119, 0d3FE0000000000000;
	mov.f64 	%fd121, 0d3FF0000000000000;
	sub.f64 	%fd122, %fd121, %fd120;
	mul.f64 	%fd123, %fd122, 0d3FE0000000000000;
	mul.f64 	%fd22, %fd16, %fd123;
	add.s32 	%r17, %r12, 3;
	mov.f64 	%fd221, 0d0000000000000000;
	@%p8 bra 	$L__BB0_24;
	mad.lo.s32 	%r51, %r17, %r30, %r3;
	mul.wide.s32 	%rd19, %r51, 8;
	add.s64 	%rd20, %rd1, %rd19;
	ld.global.f64 	%fd221, [%rd20];
$L__BB0_24:
	ld.shared.f64 	%fd25, [%r13+24];
	setp.eq.s32 	%p13, %r17, %r72;
	mov.f64 	%fd222, 0d0000000000000000;
	@%p13 bra 	$L__BB0_26;
	ld.shared.f64 	%fd125, [%r14+24];
	sub.f64 	%fd126, %fd212, %fd221;
	div.rn.f64 	%fd222, %fd126, %fd125;
$L__BB0_26:
	fma.rn.f64 	%fd127, %fd222, %fd222, 0dBFF0000000000000;
	fma.rn.f64 	%fd128, %fd25, %fd127, %fd222;
	mul.f64 	%fd129, %fd128, %fd128;
	mov.f64 	%fd130, 0d4008000000000000;
	sub.f64 	%fd131, %fd130, %fd129;
	mul.f64 	%fd132, %fd128, %fd131;
	mul.f64 	%fd133, %fd132, 0d3FE0000000000000;
	mul.f64 	%fd134, %fd133, %fd133;
	sub.f64 	%fd135, %fd130, %fd134;
	mul.f64 	%fd136, %fd133, %fd135;
	mul.f64 	%fd137, %fd136, 0d3FE0000000000000;
	mul.f64 	%fd138, %fd137, %fd137;
	sub.f64 	%fd139, %fd130, %fd138;
	mul.f64 	%fd140, %fd137, %fd139;
	mul.f64 	%fd141, %fd140, 0d3FE0000000000000;
	mov.f64 	%fd142, 0d3FF0000000000000;
	sub.f64 	%fd143, %fd142, %fd141;
	mul.f64 	%fd144, %fd143, 0d3FE0000000000000;
	mul.f64 	%fd233, %fd22, %fd144;
	add.s32 	%r75, %r75, 4;
	setp.ne.s32 	%p14, %r75, %r77;
	@%p14 bra 	$L__BB0_10;
$L__BB0_27:
	and.b32  	%r20, %r8, 3;
	setp.eq.s32 	%p15, %r20, 0;
	@%p15 bra 	$L__BB0_44;
	setp.eq.s32 	%p16, %r20, 1;
	@%p16 bra 	$L__BB0_38;
	setp.ge.s32 	%p17, %r3, %r30;
	add.s32 	%r21, %r77, %r74;
	mov.f64 	%fd225, 0d0000000000000000;
	@%p17 bra 	$L__BB0_31;
	mad.lo.s32 	%r52, %r21, %r30, %r3;
	mul.wide.s32 	%rd21, %r52, 8;
	add.s64 	%rd22, %rd1, %rd21;
	ld.global.f64 	%fd225, [%rd22];
$L__BB0_31:
	shl.b32 	%r53, %r77, 3;
	mov.u32 	%r54, _ZZ19GDFTgen_grid_kernelPdPKdS1_S1_iiE6a_smem;
	add.s32 	%r22, %r54, %r53;
	ld.shared.f64 	%fd33, [%r22];
	setp.eq.s32 	%p18, %r72, %r21;
	mov.f64 	%fd226, 0d0000000000000000;
	@%p18 bra 	$L__BB0_33;
	mov.u32 	%r56, _ZZ19GDFTgen_grid_kernelPdPKdS1_S1_iiE8dij_smem;
	add.s32 	%r57, %r56, %r53;
	ld.shared.f64 	%fd148, [%r57];
	sub.f64 	%fd149, %fd212, %fd225;
	div.rn.f64 	%fd226, %fd149, %fd148;
$L__BB0_33:
	setp.ge.s32 	%p19, %r3, %r30;
	fma.rn.f64 	%fd151, %fd226, %fd226, 0dBFF0000000000000;
	fma.rn.f64 	%fd152, %fd33, %fd151, %fd226;
	mul.f64 	%fd153, %fd152, %fd152;
	mov.f64 	%fd154, 0d4008000000000000;
	sub.f64 	%fd155, %fd154, %fd153;
	mul.f64 	%fd156, %fd152, %fd155;
	mul.f64 	%fd157, %fd156, 0d3FE0000000000000;
	mul.f64 	%fd158, %fd157, %fd157;
	sub.f64 	%fd159, %fd154, %fd158;
	mul.f64 	%fd160, %fd157, %fd159;
	mul.f64 	%fd161, %fd160, 0d3FE0000000000000;
	mul.f64 	%fd162, %fd161, %fd161;
	sub.f64 	%fd163, %fd154, %fd162;
	mul.f64 	%fd164, %fd161, %fd163;
	mul.f64 	%fd165, %fd164, 0d3FE0000000000000;
	mov.f64 	%fd166, 0d3FF0000000000000;
	sub.f64 	%fd167, %fd166, %fd165;
	mul.f64 	%fd168, %fd167, 0d3FE0000000000000;
	mul.f64 	%fd36, %fd233, %fd168;
	add.s32 	%r23, %r21, 1;
	mov.f64 	%fd227, 0d0000000000000000;
	@%p19 bra 	$L__BB0_35;
	mad.lo.s32 	%r59, %r23, %r30, %r3;
	mul.wide.s32 	%rd23, %r59, 8;
	add.s64 	%rd24, %rd1, %rd23;
	ld.global.f64 	%fd227, [%rd24];
$L__BB0_35:
	ld.shared.f64 	%fd39, [%r22+8];
	setp.eq.s32 	%p20, %r72, %r23;
	mov.f64 	%fd228, 0d0000000000000000;
	@%p20 bra 	$L__BB0_37;
	mov.u32 	%r61, _ZZ19GDFTgen_grid_kernelPdPKdS1_S1_iiE8dij_smem;
	add.s32 	%r62, %r61, %r53;
	ld.shared.f64 	%fd170, [%r62+8];
	sub.f64 	%fd171, %fd212, %fd227;
	div.rn.f64 	%fd228, %fd171, %fd170;
$L__BB0_37:
	fma.rn.f64 	%fd172, %fd228, %fd228, 0dBFF0000000000000;
	fma.rn.f64 	%fd173, %fd39, %fd172, %fd228;
	mul.f64 	%fd174, %fd173, %fd173;
	mov.f64 	%fd175, 0d4008000000000000;
	sub.f64 	%fd176, %fd175, %fd174;
	mul.f64 	%fd177, %fd173, %fd176;
	mul.f64 	%fd178, %fd177, 0d3FE0000000000000;
	mul.f64 	%fd179, %fd178, %fd178;
	sub.f64 	%fd180, %fd175, %fd179;
	mul.f64 	%fd181, %fd178, %fd180;
	mul.f64 	%fd182, %fd181, 0d3FE0000000000000;
	mul.f64 	%fd183, %fd182, %fd182;
	sub.f64 	%fd184, %fd175, %fd183;
	mul.f64 	%fd185, %fd182, %fd184;
	mul.f64 	%fd186, %fd185, 0d3FE0000000000000;
	mov.f64 	%fd187, 0d3FF0000000000000;
	sub.f64 	%fd188, %fd187, %fd186;
	mul.f64 	%fd189, %fd188, 0d3FE0000000000000;
	mul.f64 	%fd233, %fd36, %fd189;
	add.s32 	%r77, %r77, 2;
$L__BB0_38:
	and.b32  	%r63, %r8, 1;
	setp.eq.b32 	%p21, %r63, 1;
	not.pred 	%p22, %p21;
	@%p22 bra 	$L__BB0_44;
	setp.ge.s32 	%p23, %r3, %r30;
	add.s32 	%r26, %r77, %r74;
	mov.f64 	%fd231, 0d0000000000000000;
	@%p23 bra 	$L__BB0_41;
	mad.lo.s32 	%r64, %r26, %r30, %r3;
	mul.wide.s32 	%rd25, %r64, 8;
	add.s64 	%rd26, %rd1, %rd25;
	ld.global.f64 	%fd231, [%rd26];
$L__BB0_41:
	shl.b32 	%r65, %r77, 3;
	mov.u32 	%r66, _ZZ19GDFTgen_grid_kernelPdPKdS1_S1_iiE6a_smem;
	add.s32 	%r67, %r66, %r65;
	ld.shared.f64 	%fd47, [%r67];
	setp.eq.s32 	%p24, %r72, %r26;
	mov.f64 	%fd232, 0d0000000000000000;
	@%p24 bra 	$L__BB0_43;
	mov.u32 	%r69, _ZZ19GDFTgen_grid_kernelPdPKdS1_S1_iiE8dij_smem;
	add.s32 	%r70, %r69, %r65;
	ld.shared.f64 	%fd192, [%r70];
	sub.f64 	%fd193, %fd212, %fd231;
	div.rn.f64 	%fd232, %fd193, %fd192;
$L__BB0_43:
	fma.rn.f64 	%fd194, %fd232, %fd232, 0dBFF0000000000000;
	fma.rn.f64 	%fd195, %fd47, %fd194, %fd232;
	mul.f64 	%fd196, %fd195, %fd195;
	mov.f64 	%fd197, 0d4008000000000000;
	sub.f64 	%fd198, %fd197, %fd196;
	mul.f64 	%fd199, %fd195, %fd198;
	mul.f64 	%fd200, %fd199, 0d3FE0000000000000;
	mul.f64 	%fd201, %fd200, %fd200;
	sub.f64 	%fd202, %fd197, %fd201;
	mul.f64 	%fd203, %fd200, %fd202;
	mul.f64 	%fd204, %fd203, 0d3FE0000000000000;
	mul.f64 	%fd205, %fd204, %fd204;
	sub.f64 	%fd206, %fd197, %fd205;
	mul.f64 	%fd207, %fd204, %fd206;
	mul.f64 	%fd208, %fd207, 0d3FE0000000000000;
	mov.f64 	%fd209, 0d3FF0000000000000;
	sub.f64 	%fd210, %fd209, %fd208;
	mul.f64 	%fd211, %fd210, 0d3FE0000000000000;
	mul.f64 	%fd233, %fd233, %fd211;
$L__BB0_44:
	bar.sync 	0;
	add.s32 	%r74, %r74, %r1;
	setp.lt.s32 	%p25, %r74, %r31;
	sub.s32 	%r73, %r73, %r1;
	@%p25 bra 	$L__BB0_5;
	setp.ge.s32 	%p26, %r3, %r30;
	@%p26 bra 	$L__BB0_47;
	ld.param.u64 	%rd30, [_Z19GDFTgen_grid_kernelPdPKdS1_S1_ii_param_0];
	mad.lo.s32 	%r71, %r72, %r30, %r3;
	cvta.to.global.u64 	%rd27, %rd30;
	mul.wide.s32 	%rd28, %r71, 8;
	add.s64 	%rd29, %rd27, %rd28;
	st.global.f64 	[%rd29], %fd233;
$L__BB0_47:
	add.s32 	%r72, %r72, 1;
	setp.ne.s32 	%p27, %r72, %r31;
	@%p27 bra 	$L__BB0_2;
$L__BB0_48:
	ret;

}
	// .globl	_Z22GDFTgroup_grids_kernelPiPKdS1_ii
.visible .entry _Z22GDFTgroup_grids_kernelPiPKdS1_ii(
	.param .u64 .ptr .align 1 _Z22GDFTgroup_grids_kernelPiPKdS1_ii_param_0,
	.param .u64 .ptr .align 1 _Z22GDFTgroup_grids_kernelPiPKdS1_ii_param_1,
	.param .u64 .ptr .align 1 _Z22GDFTgroup_grids_kernelPiPKdS1_ii_param_2,
	.param .u32 _Z22GDFTgroup_grids_kernelPiPKdS1_ii_param_3,
	.param .u32 _Z22GDFTgroup_grids_kernelPiPKdS1_ii_param_4
)
{
	.reg .pred 	%p<28>;
	.reg .b32 	%r<123>;
	.reg .b64 	%rd<20>;
	.reg .b64 	%fd<179>;
	// demoted variable
	.shared .align 8 .b8 _ZZ22GDFTgroup_grids_kernelPiPKdS1_iiE6x_atom[1024];
	// demoted variable
	.shared .align 8 .b8 _ZZ22GDFTgroup_grids_kernelPiPKdS1_iiE6y_atom[1024];
	// demoted variable
	.shared .align 8 .b8 _ZZ22GDFTgroup_grids_kernelPiPKdS1_iiE6z_atom[1024];
	ld.param.u64 	%rd3, [_Z22GDFTgroup_grids_kernelPiPKdS1_ii_param_1];
	ld.param.u64 	%rd4, [_Z22GDFTgroup_grids_kernelPiPKdS1_ii_param_2];
	ld.param.u32 	%r34, [_Z22GDFTgroup_grids_kernelPiPKdS1_ii_param_3];
	ld.param.u32 	%r36, [_Z22GDFTgroup_grids_kernelPiPKdS1_ii_param_4];
	cvta.to.global.u64 	%rd5, %rd4;
	mov.u32 	%r37, %ctaid.x;
	mov.u32 	%r1, %ntid.x;
	mov.u32 	%r2, %tid.x;
	mad.lo.s32 	%r3, %r37, %r1, %r2;
	mul.wide.s32 	%rd6, %r3, 8;
	add.s64 	%rd7, %rd5, %rd6;
	ld.global.f64 	%fd1, [%rd7];
	mul.wide.s32 	%rd8, %r36, 8;
	add.s64 	%rd9, %rd7, %rd8;
	ld.global.f64 	%fd2, [%rd9];
	add.s64 	%rd10, %rd9, %rd8;
	ld.global.f64 	%fd3, [%rd10];
	setp.lt.s32 	%p1, %r34, 1;
	mov.b32 	%r121, 0;
	@%p1 bra 	$L__BB1_17;
	cvta.to.global.u64 	%rd1, %rd3;
	mov.f64 	%fd178, 0d46293E5939A08CEA;
	mov.b32 	%r108, 0;
	mul.wide.u32 	%rd13, %r34, 8;
	mov.u32 	%r107, %r34;
	mov.u32 	%r121, %r108;
$L__BB1_2:
	min.s32 	%r39, %r107, 128;
	max.s32 	%r7, %r39, 1;
	add.s32 	%r8, %r108, %r2;
	setp.ge.s32 	%p2, %r8, %r34;
	@%p2 bra 	$L__BB1_4;
	mul.wide.s32 	%rd11, %r8, 8;
	add.s64 	%rd12, %rd1, %rd11;
	ld.global.f64 	%fd18, [%rd12];
	shl.b32 	%r40, %r2, 3;
	mov.u32 	%r41, _ZZ22GDFTgroup_grids_kernelPiPKdS1_iiE6x_atom;
	add.s32 	%r42, %r41, %r40;
	st.shared.f64 	[%r42], %fd18;
	add.s64 	%rd14, %rd12, %rd13;
	ld.global.f64 	%fd19, [%rd14];
	mov.u32 	%r43, _ZZ22GDFTgroup_grids_kernelPiPKdS1_iiE6y_atom;
	add.s32 	%r44, %r43, %r40;
	st.shared.f64 	[%r44], %fd19;
	add.s64 	%rd15, %rd14, %rd13;
	ld.global.f64 	%fd20, [%rd15];
	mov.u32 	%r45, _ZZ22GDFTgroup_grids_kernelPiPKdS1_iiE6z_atom;
	add.s32 	%r46, %r45, %r40;
	st.shared.f64 	[%r46], %fd20;
$L__BB1_4:
	bar.sync 	0;
	setp.le.s32 	%p3, %r34, %r108;
	@%p3 bra 	$L__BB1_16;
	setp.lt.s32 	%p4, %r107, 8;
	mov.b32 	%r116, 0;
	@%p4 bra 	$L__BB1_8;
	mov.b32 	%r110, 0;
$L__BB1_7:
	.pragma "nounroll";
	add.s32 	%r50, %r110, %r108;
	shl.b32 	%r51, %r110, 3;
	mov.u32 	%r52, _ZZ22GDFTgroup_grids_kernelPiPKdS1_iiE6x_atom;
	add.s32 	%r53, %r52, %r51;
	ld.shared.f64 	%fd22, [%r53];
	sub.f64 	%fd23, %fd22, %fd1;
	mov.u32 	%r54, _ZZ22GDFTgroup_grids_kernelPiPKdS1_iiE6y_atom;
	add.s32 	%r55, %r54, %r51;
	ld.shared.f64 	%fd24, [%r55];
	sub.f64 	%fd25, %fd24, %fd2;
	mov.u32 	%r56, _ZZ22GDFTgroup_grids_kernelPiPKdS1_iiE6z_atom;
	add.s32 	%r57, %r56, %r51;
	ld.shared.f64 	%fd26, [%r57];
	sub.f64 	%fd27, %fd26, %fd3;
	mul.f64 	%fd28, %fd25, %fd25;
	fma.rn.f64 	%fd29, %fd23, %fd23, %fd28;
	fma.rn.f64 	%fd30, %fd27, %fd27, %fd29;
	setp.lt.f64 	%p5, %fd30, %fd178;
	selp.f64 	%fd31, %fd30, %fd178, %p5;
	selp.b32 	%r58, %r50, %r121, %p5;
	add.s32 	%r59, %r50, 1;
	ld.shared.f64 	%fd32, [%r53+8];
	sub.f64 	%fd33, %fd32, %fd1;
	ld.shared.f64 	%fd34, [%r55+8];
	sub.f64 	%fd35, %fd34, %fd2;
	ld.shared.f64 	%fd36, [%r57+8];
	sub.f64 	%fd37, %fd36, %fd3;
	mul.f64 	%fd38, %fd35, %fd35;
	fma.rn.f64 	%fd39, %fd33, %fd33, %fd38;
	fma.rn.f64 	%fd40, %fd37, %fd37, %fd39;
	setp.lt.f64 	%p6, %fd40, %fd31;
	selp.f64 	%fd41, %fd40, %fd31, %p6;
	selp.b32 	%r60, %r59, %r58, %p6;
	add.s32 	%r61, %r50, 2;
	ld.shared.f64 	%fd42, [%r53+16];
	sub.f64 	%fd43, %fd42, %fd1;
	ld.shared.f64 	%fd44, [%r55+16];
	sub.f64 	%fd45, %fd44, %fd2;
	ld.shared.f64 	%fd46, [%r57+16];
	sub.f64 	%fd47, %fd46, %fd3;
	mul.f64 	%fd48, %fd45, %fd45;
	fma.rn.f64 	%fd49, %fd43, %fd43, %fd48;
	fma.rn.f64 	%fd50, %fd47, %fd47, %fd49;
	setp.lt.f64 	%p7, %fd50, %fd41;
	selp.f64 	%fd51, %fd50, %fd41, %p7;
	selp.b32 	%r62, %r61, %r60, %p7;
	add.s32 	%r63, %r50, 3;
	ld.shared.f64 	%fd52, [%r53+24];
	sub.f64 	%fd53, %fd52, %fd1;
	ld.shared.f64 	%fd54, [%r55+24];
	sub.f64 	%fd55, %fd54, %fd2;
	ld.shared.f64 	%fd56, [%r57+24];
	sub.f64 	%fd57, %fd56, %fd3;
	mul.f64 	%fd58, %fd55, %fd55;
	fma.rn.f64 	%fd59, %fd53, %fd53, %fd58;
	fma.rn.f64 	%fd60, %fd57, %fd57, %fd59;
	setp.lt.f64 	%p8, %fd60, %fd51;
	selp.f64 	%fd61, %fd60, %fd51, %p8;
	selp.b32 	%r64, %r63, %r62, %p8;
	add.s32 	%r65, %r50, 4;
	ld.shared.f64 	%fd62, [%r53+32];
	sub.f64 	%fd63, %fd62, %fd1;
	ld.shared.f64 	%fd64, [%r55+32];
	sub.f64 	%fd65, %fd64, %fd2;
	ld.shared.f64 	%fd66, [%r57+32];
	sub.f64 	%fd67, %fd66, %fd3;
	mul.f64 	%fd68, %fd65, %fd65;
	fma.rn.f64 	%fd69, %fd63, %fd63, %fd68;
	fma.rn.f64 	%fd70, %fd67, %fd67, %fd69;
	setp.lt.f64 	%p9, %fd70, %fd61;
	selp.f64 	%fd71, %fd70, %fd61, %p9;
	selp.b32 	%r66, %r65, %r64, %p9;
	add.s32 	%r67, %r50, 5;
	ld.shared.f64 	%fd72, [%r53+40];
	sub.f64 	%fd73, %fd72, %fd1;
	ld.shared.f64 	%fd74, [%r55+40];
	sub.f64 	%fd75, %fd74, %fd2;
	ld.shared.f64 	%fd76, [%r57+40];
	sub.f64 	%fd77, %fd76, %fd3;
	mul.f64 	%fd78, %fd75, %fd75;
	fma.rn.f64 	%fd79, %fd73, %fd73, %fd78;
	fma.rn.f64 	%fd80, %fd77, %fd77, %fd79;
	setp.lt.f64 	%p10, %fd80, %fd71;
	selp.f64 	%fd81, %fd80, %fd71, %p10;
	selp.b32 	%r68, %r67, %r66, %p10;
	add.s32 	%r69, %r50, 6;
	ld.shared.f64 	%fd82, [%r53+48];
	sub.f64 	%fd83, %fd82, %fd1;
	ld.shared.f64 	%fd84, [%r55+48];
	sub.f64 	%fd85, %fd84, %fd2;
	ld.shared.f64 	%fd86, [%r57+48];
	sub.f64 	%fd87, %fd86, %fd3;
	mul.f64 	%fd88, %fd85, %fd85;
	fma.rn.f64 	%fd89, %fd83, %fd83, %fd88;
	fma.rn.f64 	%fd90, %fd87, %fd87, %fd89;
	setp.lt.f64 	%p11, %fd90, %fd81;
	selp.f64 	%fd91, %fd90, %fd81, %p11;
	selp.b32 	%r70, %r69, %r68, %p11;
	add.s32 	%r71, %r50, 7;
	ld.shared.f64 	%fd92, [%r53+56];
	sub.f64 	%fd93, %fd92, %fd1;
	ld.shared.f64 	%fd94, [%r55+56];
	sub.f64 	%fd95, %fd94, %fd2;
	ld.shared.f64 	%fd96, [%r57+56];
	sub.f64 	%fd97, %fd96, %fd3;
	mul.f64 	%fd98, %fd95, %fd95;
	fma.rn.f64 	%fd99, %fd93, %fd93, %fd98;
	fma.rn.f64 	%fd100, %fd97, %fd97, %fd99;
	setp.lt.f64 	%p12, %fd100, %fd91;
	selp.f64 	%fd178, %fd100, %fd91, %p12;
	selp.b32 	%r121, %r71, %r70, %p12;
	add.s32 	%r110, %r110, 8;
	and.b32  	%r116, %r7, 248;
	setp.ne.s32 	%p13, %r110, %r116;
	@%p13 bra 	$L__BB1_7;
$L__BB1_8:
	and.b32  	%r17, %r7, 7;
	setp.eq.s32 	%p14, %r17, 0;
	@%p14 bra 	$L__BB1_16;
	setp.lt.u32 	%p15, %r17, 4;
	@%p15 bra 	$L__BB1_11;
	add.s32 	%r73, %r116, %r108;
	shl.b32 	%r74, %r116, 3;
	mov.u32 	%r75, _ZZ22GDFTgroup_grids_kernelPiPKdS1_iiE6x_atom;
	add.s32 	%r76, %r75, %r74;
	ld.shared.f64 	%fd102, [%r76];
	sub.f64 	%fd103, %fd102, %fd1;
	mov.u32 	%r77, _ZZ22GDFTgroup_grids_kernelPiPKdS1_iiE6y_atom;
	add.s32 	%r78, %r77, %r74;
	ld.shared.f64 	%fd104, [%r78];
	sub.f64 	%fd105, %fd104, %fd2;
	mov.u32 	%r79, _ZZ22GDFTgroup_grids_kernelPiPKdS1_iiE6z_atom;
	add.s32 	%r80, %r79, %r74;
	ld.shared.f64 	%fd106, [%r80];
	sub.f64 	%fd107, %fd106, %fd3;
	mul.f64 	%fd108, %fd105, %fd105;
	fma.rn.f64 	%fd109, %fd103, %fd103, %fd108;
	fma.rn.f64 	%fd110, %fd107, %fd107, %fd109;
	setp.lt.f64 	%p16, %fd110, %fd178;
	selp.f64 	%fd111, %fd110, %fd178, %p16;
	selp.b32 	%r81, %r73, %r121, %p16;
	add.s32 	%r82, %r73, 1;
	ld.shared.f64 	%fd112, [%r76+8];
	sub.f64 	%fd113, %fd112, %fd1;
	ld.shared.f64 	%fd114, [%r78+8];
	sub.f64 	%fd115, %fd114, %fd2;
	ld.shared.f64 	%fd116, [%r80+8];
	sub.f64 	%fd117, %fd116, %fd3;
	mul.f64 	%fd118, %fd115, %fd115;
	fma.rn.f64 	%fd119, %fd113, %fd113, %fd118;
	fma.rn.f64 	%fd120, %fd117, %fd117, %fd119;
	setp.lt.f64 	%p17, %fd120, %fd111;
	selp.f64 	%fd121, %fd120, %fd111, %p17;
	selp.b32 	%r83, %r82, %r81, %p17;
	add.s32 	%r84, %r73, 2;
	ld.shared.f64 	%fd122, [%r76+16];
	sub.f64 	%fd123, %fd122, %fd1;
	ld.shared.f64 	%fd124, [%r78+16];
	sub.f64 	%fd125, %fd124, %fd2;
	ld.shared.f64 	%fd126, [%r80+16];
	sub.f64 	%fd127, %fd126, %fd3;
	mul.f64 	%fd128, %fd125, %fd125;
	fma.rn.f64 	%fd129, %fd123, %fd123, %fd128;
	fma.rn.f64 	%fd130, %fd127, %fd127, %fd129;
	setp.lt.f64 	%p18, %fd130, %fd121;
	selp.f64 	%fd131, %fd130, %fd121, %p18;
	selp.b32 	%r85, %r84, %r83, %p18;
	add.s32 	%r86, %r73, 3;
	ld.shared.f64 	%fd132, [%r76+24];
	sub.f64 	%fd133, %fd132, %fd1;
	ld.shared.f64 	%fd134, [%r78+24];
	sub.f64 	%fd135, %fd134, %fd2;
	ld.shared.f64 	%fd136, [%r80+24];
	sub.f64 	%fd137, %fd136, %fd3;
	mul.f64 	%fd138, %fd135, %fd135;
	fma.rn.f64 	%fd139, %fd133, %fd133, %fd138;
	fma.rn.f64 	%fd140, %fd137, %fd137, %fd139;
	setp.lt.f64 	%p19, %fd140, %fd131;
	selp.f64 	%fd178, %fd140, %fd131, %p19;
	selp.b32 	%r121, %r86, %r85, %p19;
	add.s32 	%r116, %r116, 4;
$L__BB1_11:
	and.b32  	%r23, %r7, 3;
	setp.eq.s32 	%p20, %r23, 0;
	@%p20 bra 	$L__BB1_16;
	setp.eq.s32 	%p21, %r23, 1;
	@%p21 bra 	$L__BB1_14;
	add.s32 	%r88, %r116, %r108;
	shl.b32 	%r89, %r116, 3;
	mov.u32 	%r90, _ZZ22GDFTgroup_grids_kernelPiPKdS1_iiE6x_atom;
	add.s32 	%r91, %r90, %r89;
	ld.shared.f64 	%fd142, [%r91];
	sub.f64 	%fd143, %fd142, %fd1;
	mov.u32 	%r92, _ZZ22GDFTgroup_grids_kernelPiPKdS1_iiE6y_atom;
	add.s32 	%r93, %r92, %r89;
	ld.shared.f64 	%fd144, [%r93];
	sub.f64 	%fd145, %fd144, %fd2;
	mov.u32 	%r94, _ZZ22GDFTgroup_grids_kernelPiPKdS1_iiE6z_atom;
	add.s32 	%r95, %r94, %r89;
	ld.shared.f64 	%fd146, [%r95];
	sub.f64 	%fd147, %fd146, %fd3;
	mul.f64 	%fd148, %fd145, %fd145;
	fma.rn.f64 	%fd149, %fd143, %fd143, %fd148;
	fma.rn.f64 	%fd150, %fd147, %fd147, %fd149;
	setp.lt.f64 	%p22, %fd150, %fd178;
	selp.f64 	%fd151, %fd150, %fd178, %p22;
	selp.b32 	%r96, %r88, %r121, %p22;
	add.s32 	%r97, %r88, 1;
	ld.shared.f64 	%fd152, [%r91+8];
	sub.f64 	%fd153, %fd152, %fd1;
	ld.shared.f64 	%fd154, [%r93+8];
	sub.f64 	%fd155, %fd154, %fd2;
	ld.shared.f64 	%fd156, [%r95+8];
	sub.f64 	%fd157, %fd156, %fd3;
	mul.f64 	%fd158, %fd155, %fd155;
	fma.rn.f64 	%fd159, %fd153, %fd153, %fd158;
	fma.rn.f64 	%fd160, %fd157, %fd157, %fd159;
	setp.lt.f64 	%p23, %fd160, %fd151;
	selp.f64 	%fd178, %fd160, %fd151, %p23;
	selp.b32 	%r121, %r97, %r96, %p23;
	add.s32 	%r116, %r116, 2;
$L__BB1_14:
	and.b32  	%r98, %r7, 1;
	setp.eq.b32 	%p24, %r98, 1;
	not.pred 	%p25, %p24;
	@%p25 bra 	$L__BB1_16;
	add.s32 	%r99, %r116, %r108;
	shl.b32 	%r100, %r116, 3;
	mov.u32 	%r101, _ZZ22GDFTgroup_grids_kernelPiPKdS1_iiE6x_atom;
	add.s32 	%r102, %r101, %r100;
	ld.shared.f64 	%fd161, [%r102];
	sub.f64 	%fd162, %fd161, %fd1;
	mov.u32 	%r103, _ZZ22GDFTgroup_grids_kernelPiPKdS1_iiE6y_atom;
	add.s32 	%r104, %r103, %r100;
	ld.shared.f64 	%fd163, [%r104];
	sub.f64 	%fd164, %fd163, %fd2;
	mov.u32 	%r105, _ZZ22GDFTgroup_grids_kernelPiPKdS1_iiE6z_atom;
	add.s32 	%r106, %r105, %r100;
	ld.shared.f64 	%fd165, [%r106];
	sub.f64 	%fd166, %fd165, %fd3;
	mul.f64 	%fd167, %fd164, %fd164;
	fma.rn.f64 	%fd168, %fd162, %fd162, %fd167;
	fma.rn.f64 	%fd169, %fd166, %fd166, %fd168;
	setp.lt.f64 	%p26, %fd169, %fd178;
	selp.f64 	%fd178, %fd169, %fd178, %p26;
	selp.b32 	%r121, %r99, %r121, %p26;
$L__BB1_16:
	add.s32 	%r108, %r108, %r1;
	setp.lt.s32 	%p27, %r108, %r34;
	sub.s32 	%r107, %r107, %r1;
	@%p27 bra 	$L__BB1_2;
$L__BB1_17:
	ld.param.u64 	%rd19, [_Z22GDFTgroup_grids_kernelPiPKdS1_ii_param_0];
	cvta.to.global.u64 	%rd16, %rd19;
	mul.wide.s32 	%rd17, %r3, 4;
	add.s64 	%rd18, %rd16, %rd17;
	st.global.u32 	[%rd18], %r121;
	ret;

}


// ===== COMPILED SASS (sm_100) =====

	.target	sm_100

	.elftype	@"ET_EXEC"


//--------------------- .note.nv.tkinfo           --------------------------
	.section	.note.nv.tkinfo,"",@"SHT_NOTE"
	.sectionflags	@"SHF_NOTE_NV_TKINFO"
	.tkinfo
        /*0018*/ 	.word	0x00000002
        /*0030*/ 	.string	""
        /*0030*/ 	.string	"ptxas"
        /*0030*/ 	.string	"Cuda compilation tools, release 13.0, V13.0.88"
        /*0030*/ 	.string	"Build cuda_13.0.r13.0/compiler.36424714_0"
        /*0030*/ 	.string	"-arch sm_100 -m 64 "



//--------------------- .note.nv.cuinfo           --------------------------
	.section	.note.nv.cuinfo,"",@"SHT_NOTE"
	.sectionflags	@"SHF_NOTE_NV_CUINFO"
        /*0018*/ 	.short	0x0002
        /*001a*/ 	.short	0x0064
        /*001c*/ 	.short	0x0082
	.zero		2


//--------------------- .nv.info                  --------------------------
	.section	.nv.info,"",@"SHT_CUDA_INFO"
	.align	4


	//----- nvinfo : EIATTR_REGCOUNT
	.align		4
        /*0000*/ 	.byte	0x04, 0x2f
        /*0002*/ 	.short	(.L_1 - .L_0)
	.align		4
.L_0:
        /*0004*/ 	.word	index@(_Z19GDFTgen_grid_kernelPdPKdS1_S1_ii)
        /*0008*/ 	.word	0x00000020


	//----- nvinfo : EIATTR_FRAME_SIZE
	.align		4
.L_1:
        /*000c*/ 	.byte	0x04, 0x11
        /*000e*/ 	.short	(.L_3 - .L_2)
	.align		4
.L_2:
        /*0010*/ 	.word	index@($__internal_0_$__cuda_sm20_div_rn_f64_full)
        /*0014*/ 	.word	0x00000000


	//----- nvinfo : EIATTR_FRAME_SIZE
	.align		4
.L_3:
        /*0018*/ 	.byte	0x04, 0x11
        /*001a*/ 	.short	(.L_5 - .L_4)
	.align		4
.L_4:
        /*001c*/ 	.word	index@(_Z19GDFTgen_grid_kernelPdPKdS1_S1_ii)
        /*0020*/ 	.word	0x00000000


	//----- nvinfo : EIATTR_REGCOUNT
	.align		4
.L_5:
        /*0024*/ 	.byte	0x04, 0x2f
        /*0026*/ 	.short	(.L_7 - .L_6)
	.align		4
.L_6:
        /*0028*/ 	.word	index@(_Z22GDFTgroup_grids_kernelPiPKdS1_ii)
        /*002c*/ 	.word	0x00000020


	//----- nvinfo : EIATTR_FRAME_SIZE
	.align		4
.L_7:
        /*0030*/ 	.byte	0x04, 0x11
        /*0032*/ 	.short	(.L_9 - .L_8)
	.align		4
.L_8:
        /*0034*/ 	.word	index@(_Z22GDFTgroup_grids_kernelPiPKdS1_ii)
        /*0038*/ 	.word	0x00000000


	//----- nvinfo : EIATTR_MIN_STACK_SIZE
	.align		4
.L_9:
        /*003c*/ 	.byte	0x04, 0x12
        /*003e*/ 	.short	(.L_11 - .L_10)
	.align		4
.L_10:
        /*0040*/ 	.word	index@(_Z22GDFTgroup_grids_kernelPiPKdS1_ii)
        /*0044*/ 	.word	0x00000000


	//----- nvinfo : EIATTR_MIN_STACK_SIZE
	.align		4
.L_11:
        /*0048*/ 	.byte	0x04, 0x12
        /*004a*/ 	.short	(.L_13 - .L_12)
	.align		4
.L_12:
        /*004c*/ 	.word	index@(_Z19GDFTgen_grid_kernelPdPKdS1_S1_ii)
        /*0050*/ 	.word	0x00000000
.L_13:


//--------------------- .nv.compat                --------------------------
	.section	.nv.compat,"",@"SHT_CUDA_COMPAT_INFO"
	.align	4
        /*0000*/ 	.byte	0x02, 0x09, 0x00, 0x00, 0x02, 0x02, 0x01, 0x00, 0x02, 0x05, 0x05, 0x00, 0x03, 0x07, 0x01, 0x01
        /*0010*/ 	.byte	0x02, 0x03, 0x00, 0x00, 0x02, 0x06, 0x01, 0x00, 0x04, 0x0b, 0x08, 0x00, 0x01, 0x00, 0x00, 0x00
        /*0020*/ 	.byte	0x00, 0x00, 0x00, 0x00


//--------------------- .nv.info._Z22GDFTgroup_grids_kernelPiPKdS1_ii --------------------------
	.section	.nv.info._Z22GDFTgroup_grids_kernelPiPKdS1_ii,"",@"SHT_CUDA_INFO"
	.sectionflags	@""
	.align	4


	//----- nvinfo : EIATTR_CUDA_API_VERSION
	.align		4
        /*0000*/ 	.byte	0x04, 0x37
        /*0002*/ 	.short	(.L_15 - .L_14)
.L_14:
        /*0004*/ 	.word	0x00000082


	//----- nvinfo : EIATTR_KPARAM_INFO
	.align		4
.L_15:
        /*0008*/ 	.byte	0x04, 0x17
        /*000a*/ 	.short	(.L_17 - .L_16)
.L_16:
        /*000c*/ 	.word	0x00000000
        /*0010*/ 	.short	0x0004
        /*0012*/ 	.short	0x001c
        /*0014*/ 	.byte	0x00, 0xf0, 0x11, 0x00


	//----- nvinfo : EIATTR_KPARAM_INFO
	.align		4
.L_17:
        /*0018*/ 	.byte	0x04, 0x17
        /*001a*/ 	.short	(.L_19 - .L_18)
.L_18:
        /*001c*/ 	.word	0x00000000
        /*0020*/ 	.short	0x0003
        /*0022*/ 	.short	0x0018
        /*0024*/ 	.byte	0x00, 0xf0, 0x11, 0x00


	//----- nvinfo : EIATTR_KPARAM_INFO
	.align		4
.L_19:
        /*0028*/ 	.byte	0x04, 0x17
        /*002a*/ 	.short	(.L_21 - .L_20)
.L_20:
        /*002c*/ 	.word	0x00000000
        /*0030*/ 	.short	0x0002
        /*0032*/ 	.short	0x0010
        /*0034*/ 	.byte	0x00, 0xf5, 0x21, 0x00


	//----- nvinfo : EIATTR_KPARAM_INFO
	.align		4
.L_21:
        /*0038*/ 	.byte	0x04, 0x17
        /*003a*/ 	.short	(.L_23 - .L_22)
.L_22:
        /*003c*/ 	.word	0x00000000
        /*0040*/ 	.short	0x0001
        /*0042*/ 	.short	0x0008
        /*0044*/ 	.byte	0x00, 0xf5, 0x21, 0x00


	//----- nvinfo : EIATTR_KPARAM_INFO
	.align		4
.L_23:
        /*0048*/ 	.byte	0x04, 0x17
        /*004a*/ 	.short	(.L_25 - .L_24)
.L_24:
        /*004c*/ 	.word	0x00000000
        /*0050*/ 	.short	0x0000
        /*0052*/ 	.short	0x0000
        /*0054*/ 	.byte	0x00, 0xf5, 0x21, 0x00


	//----- nvinfo : EIATTR_SPARSE_MMA_MASK
	.align		4
.L_25:
        /*0058*/ 	.byte	0x03, 0x50
        /*005a*/ 	.short	0x0000


	//----- nvinfo : EIATTR_MAXREG_COUNT
	.align		4
        /*005c*/ 	.byte	0x03, 0x1b
        /*005e*/ 	.short	0x00ff


	//----- nvinfo : EIATTR_NUM_BARRIERS
	.align		4
        /*0060*/ 	.byte	0x02, 0x4c
        /*0062*/ 	.byte	0x01
	.zero		1


	//----- nvinfo : EIATTR_MERCURY_ISA_VERSION
	.align		4
        /*0064*/ 	.byte	0x03, 0x5f
        /*0066*/ 	.short	0x0101


	//----- nvinfo : EIATTR_VRC_CTA_INIT_COUNT
	.align		4
        /*0068*/ 	.byte	0x02, 0x4a
	.zero		1
	.zero		1


	//----- nvinfo : EIATTR_EXIT_INSTR_OFFSETS
	.align		4
        /*006c*/ 	.byte	0x04, 0x1c
        /*006e*/ 	.short	(.L_27 - .L_26)


	//   ....[0]....
.L_26:
        /*0070*/ 	.word	0x000012e0


	//----- nvinfo : EIATTR_CBANK_PARAM_SIZE
	.align		4
.L_27:
        /*0074*/ 	.byte	0x03, 0x19
        /*0076*/ 	.short	0x0020


	//----- nvinfo : EIATTR_PARAM_CBANK
	.align		4
        /*0078*/ 	.byte	0x04, 0x0a
        /*007a*/ 	.short	(.L_29 - .L_28)
	.align		4
.L_28:
        /*007c*/ 	.word	index@(.nv.constant0._Z22GDFTgroup_grids_kernelPiPKdS1_ii)
        /*0080*/ 	.short	0x0380
        /*0082*/ 	.short	0x0020


	//----- nvinfo : EIATTR_SW_WAR
	.align		4
.L_29:
        /*0084*/ 	.byte	0x04, 0x36
        /*0086*/ 	.short	(.L_31 - .L_30)
.L_30:
        /*0088*/ 	.word	0x00000008
.L_31:


//--------------------- .nv.info._Z19GDFTgen_grid_kernelPdPKdS1_S1_ii --------------------------
	.section	.nv.info._Z19GDFTgen_grid_kernelPdPKdS1_S1_ii,"",@"SHT_CUDA_INFO"
	.sectionflags	@""
	.align	4


	//----- nvinfo : EIATTR_CUDA_API_VERSION
	.align		4
        /*0000*/ 	.byte	0x04, 0x37
        /*0002*/ 	.short	(.L_33 - .L_32)
.L_32:
        /*0004*/ 	.word	0x00000082


	//----- nvinfo : EIATTR_KPARAM_INFO
	.align		4
.L_33:
        /*0008*/ 	.byte	0x04, 0x17
        /*000a*/ 	.short	(.L_35 - .L_34)
.L_34:
        /*000c*/ 	.word	0x00000000
        /*0010*/ 	.short	0x0005
        /*0012*/ 	.short	0x0024
        /*0014*/ 	.byte	0x00, 0xf0, 0x11, 0x00


	//----- nvinfo : EIATTR_KPARAM_INFO
	.align		4
.L_35:
        /*0018*/ 	.byte	0x04, 0x17
        /*001a*/ 	.short	(.L_37 - .L_36)
.L_36:
        /*001c*/ 	.word	0x00000000
        /*0020*/ 	.short	0x0004
        /*0022*/ 	.short	0x0020
        /*0024*/ 	.byte	0x00, 0xf0, 0x11, 0x00


	//----- nvinfo : EIATTR_KPARAM_INFO
	.align		4
.L_37:
        /*0028*/ 	.byte	0x04, 0x17
        /*002a*/ 	.short	(.L_39 - .L_38)
.L_38:
        /*002c*/ 	.word	0x00000000
        /*0030*/ 	.short	0x0003
        /*0032*/ 	.short	0x0018
        /*0034*/ 	.byte	0x00, 0xf5, 0x21, 0x00


	//----- nvinfo : EIATTR_KPARAM_INFO
	.align		4
.L_39:
        /*0038*/ 	.byte	0x04, 0x17
        /*003a*/ 	.short	(.L_41 - .L_40)
.L_40:
        /*003c*/ 	.word	0x00000000
        /*0040*/ 	.short	0x0002
        /*0042*/ 	.short	0x0010
        /*0044*/ 	.byte	0x00, 0xf5, 0x21, 0x00


	//----- nvinfo : EIATTR_KPARAM_INFO
	.align		4
.L_41:
        /*0048*/ 	.byte	0x04, 0x17
        /*004a*/ 	.short	(.L_43 - .L_42)
.L_42:
        /*004c*/ 	.word	0x00000000
        /*0050*/ 	.short	0x0001
        /*0052*/ 	.short	0x0008
        /*0054*/ 	.byte	0x00, 0xf5, 0x21, 0x00


	//----- nvinfo : EIATTR_KPARAM_INFO
	.align		4
.L_43:
        /*0058*/ 	.byte	0x04, 0x17
        /*005a*/ 	.short	(.L_45 - .L_44)
.L_44:
        /*005c*/ 	.word	0x00000000
        /*0060*/ 	.short	0x0000
        /*0062*/ 	.short	0x0000
        /*0064*/ 	.byte	0x00, 0xf5, 0x21, 0x00


	//----- nvinfo : EIATTR_SPARSE_MMA_MASK
	.align		4
.L_45:
        /*0068*/ 	.byte	0x03, 0x50
        /*006a*/ 	.short	0x0000


	//----- nvinfo : EIATTR_MAXREG_COUNT
	.align		4
        /*006c*/ 	.byte	0x03, 0x1b
        /*006e*/ 	.short	0x00ff


	//----- nvinfo : EIATTR_NUM_BARRIERS
	.align		4
        /*0070*/ 	.byte	0x02, 0x4c
        /*0072*/ 	.byte	0x01
	.zero		1


	//----- nvinfo : EIATTR_MERCURY_ISA_VERSION
	.align		4
        /*0074*/ 	.byte	0x03, 0x5f
        /*0076*/ 	.short	0x0101


	//----- nvinfo : EIATTR_VRC_CTA_INIT_COUNT
	.align		4
        /*0078*/ 	.byte	0x02, 0x4a
	.zero		1
	.zero		1


	//----- nvinfo : EIATTR_EXIT_INSTR_OFFSETS
	.align		4
        /*007c*/ 	.byte	0x04, 0x1c
        /*007e*/ 	.short	(.L_47 - .L_46)


	//   ....[0]....
.L_46:
        /*0080*/ 	.word	0x00000030


	//   ....[1]....
        /*0084*/ 	.word	0x00001bf0


	//----- nvinfo : EIATTR_CRS_STACK_SIZE
	.align		4
.L_47:
        /*0088*/ 	.byte	0x04, 0x1e
        /*008a*/ 	.short	(.L_49 - .L_48)
.L_48:
        /*008c*/ 	.word	0x00000000


	//----- nvinfo : EIATTR_CBANK_PARAM_SIZE
	.align		4
.L_49:
        /*0090*/ 	.byte	0x03, 0x19
        /*0092*/ 	.short	0x0028


	//----- nvinfo : EIATTR_PARAM_CBANK
	.align		4
        /*0094*/ 	.byte	0x04, 0x0a
        /*0096*/ 	.short	(.L_51 - .L_50)
	.align		4
.L_50:
        /*0098*/ 	.word	index@(.nv.constant0._Z19GDFTgen_grid_kernelPdPKdS1_S1_ii)
        /*009c*/ 	.short	0x0380
        /*009e*/ 	.short	0x0028


	//----- nvinfo : EIATTR_SW_WAR
	.align		4
.L_51:
        /*00a0*/ 	.byte	0x04, 0x36
        /*00a2*/ 	.short	(.L_53 - .L_52)
.L_52:
        /*00a4*/ 	.word	0x00000008
.L_53:


//--------------------- .nv.callgraph             --------------------------
	.section	.nv.callgraph,"",@"SHT_CUDA_CALLGRAPH"
	.align	4
	.sectionentsize	8
	.align		4
        /*0000*/ 	.word	0x00000000
	.align		4
        /*0004*/ 	.word	0xffffffff
	.align		4
        /*0008*/ 	.word	0x00000000
	.align		4
        /*000c*/ 	.word	0xfffffffe
	.align		4
        /*0010*/ 	.word	0x00000000
	.align		4
        /*0014*/ 	.word	0xfffffffd
	.align		4
        /*0018*/ 	.word	0x00000000
	.align		4
        /*001c*/ 	.word	0xfffffffc


//--------------------- .text._Z22GDFTgroup_grids_kernelPiPKdS1_ii --------------------------
	.section	.text._Z22GDFTgroup_grids_kernelPiPKdS1_ii,"ax",@progbits
	.align	128
        .global         _Z22GDFTgroup_grids_kernelPiPKdS1_ii
        .type           _Z22GDFTgroup_grids_kernelPiPKdS1_ii,@function
        .size           _Z22GDFTgroup_grids_kernelPiPKdS1_ii,(.L_x_41 - _Z22GDFTgroup_grids_kernelPiPKdS1_ii)
        .other          _Z22GDFTgroup_grids_kernelPiPKdS1_ii,@"STO_CUDA_ENTRY STV_DEFAULT"
_Z22GDFTgroup_grids_kernelPiPKdS1_ii:
.text._Z22GDFTgroup_grids_kernelPiPKdS1_ii:
[----:B------:R-:W-:Y:S01]  /*0000*/  LDC R1, c[0x0][0x37c] ;  /* 0x0000df00ff017b82 */ /* 0x000fe20000000800 */
[----:B------:R-:W0:Y:S07]  /*0010*/  S2R R0, SR_TID.X ;  /* 0x0000000000007919 */ /* 0x000e2e0000002100 */
[----:B------:R-:W1:Y:S01]  /*0020*/  LDC.64 R16, c[0x0][0x398] ;  /* 0x0000e600ff107b82 */ /* 0x000e620000000a00 */
[----:B------:R-:W0:Y:S01]  /*0030*/  LDCU UR16, c[0x0][0x360] ;  /* 0x00006c00ff1077ac */ /* 0x000e220008000800 */
[----:B------:R-:W0:Y:S01]  /*0040*/  S2R R3, SR_CTAID.X ;  /* 0x0000000000037919 */ /* 0x000e220000002500 */
[----:B------:R-:W2:Y:S05]  /*0050*/  LDCU.64 UR14, c[0x0][0x358] ;  /* 0x00006b00ff0e77ac */ /* 0x000eaa0008000a00 */
[----:B------:R-:W3:Y:S01]  /*0060*/  LDC.64 R20, c[0x0][0x390] ;  /* 0x0000e400ff147b82 */ /* 0x000ee20000000a00 */
[----:B-1----:R-:W-:Y:S01]  /*0070*/  ISETP.GE.AND P0, PT, R16, 0x1, PT ;  /* 0x000000011000780c */ /* 0x002fe20003f06270 */
[----:B0-----:R-:W-:-:S02]  /*0080*/  IMAD R2, R3, UR16, R0 ;  /* 0x0000001003027c24 */ /* 0x001fc4000f8e0200 */
[----:B------:R-:W-:Y:S02]  /*0090*/  IMAD.MOV.U32 R3, RZ, RZ, RZ ;  /* 0x000000ffff037224 */ /* 0x000fe400078e00ff */
[----:B---3--:R-:W-:-:S04]  /*00a0*/  IMAD.WIDE R20, R2, 0x8, R20 ;  /* 0x0000000802147825 */ /* 0x008fc800078e0214 */
[----:B------:R-:W-:-:S04]  /*00b0*/  IMAD.WIDE R18, R17, 0x8, R20 ;  /* 0x0000000811127825 */ /* 0x000fc800078e0214 */
[----:B------:R-:W-:Y:S01]  /*00c0*/  IMAD.WIDE R16, R17, 0x8, R18 ;  /* 0x0000000811107825 */ /* 0x000fe200078e0212 */
[----:B--2---:R-:W-:Y:S06]  /*00d0*/  @!P0 BRA `(.L_x_0) ;  /* 0x0000001000748947 */ /* 0x004fec0003800000 */
[----:B------:R-:W5:Y:S04]  /*00e0*/  LDG.E.64 R20, desc[UR14][R20.64] ;  /* 0x0000000e14147981 */ /* 0x000f68000c1e1b00 */
[----:B------:R-:W5:Y:S04]  /*00f0*/  LDG.E.64 R18, desc[UR14][R18.64] ;  /* 0x0000000e12127981 */ /* 0x000f68000c1e1b00 */
[----:B------:R-:W5:Y:S01]  /*0100*/  LDG.E.64 R16, desc[UR14][R16.64] ;  /* 0x0000000e10107981 */ /* 0x000f62000c1e1b00 */
[----:B------:R-:W-:Y:S01]  /*0110*/  IMAD.MOV.U32 R3, RZ, RZ, RZ ;  /* 0x000000ffff037224 */ /* 0x000fe200078e00ff */
[----:B------:R-:W0:Y:S01]  /*0120*/  LDCU UR11, c[0x0][0x398] ;  /* 0x00007300ff0b77ac */ /* 0x000e220008000800 */
[----:B------:R-:W-:-:S02]  /*0130*/  IMAD.MOV.U32 R24, RZ, RZ, 0x39a08cea ;  /* 0x39a08ceaff187424 */ /* 0x000fc400078e00ff */
[----:B------:R-:W-:Y:S01]  /*0140*/  IMAD.MOV.U32 R25, RZ, RZ, 0x46293e59 ;  /* 0x46293e59ff197424 */ /* 0x000fe200078e00ff */
[----:B------:R-:W-:-:S06]  /*0150*/  UMOV UR4, URZ ;  /* 0x000000ff00047c82 */ /* 0x000fcc0008000000 */
.L_x_6:
[----:B-1----:R-:W1:Y:S01]  /*0160*/  LDCU UR18, c[0x0][0x398] ;  /* 0x00007300ff1277ac */ /* 0x002e620008000800 */
[----:B------:R-:W-:-:S05]  /*0170*/  VIADD R7, R0, UR4 ;  /* 0x0000000400077c36 */ /* 0x000fca0008000000 */
[----:B-1----:R-:W-:Y:S01]  /*0180*/  ISETP.GE.AND P0, PT, R7, UR18, PT ;  /* 0x0000001207007c0c */ /* 0x002fe2000bf06270 */
[----:B------:R-:W-:-:S12]  /*0190*/  IMAD.U32 R9, RZ, RZ, UR18 ;  /* 0x00000012ff097e24 */ /* 0x000fd8000f8e00ff */
[----:B------:R-:W1:Y:S02]  /*01a0*/  @!P0 LDC.64 R4, c[0x0][0x388] ;  /* 0x0000e200ff048b82 */ /* 0x000e640000000a00 */
[----:B-1----:R-:W-:-:S04]  /*01b0*/  @!P0 IMAD.WIDE R4, R7, 0x8, R4 ;  /* 0x0000000807048825 */ /* 0x002fc800078e0204 */
[----:B------:R-:W-:-:S04]  /*01c0*/  IMAD.U32 R7, RZ, RZ, UR18 ;  /* 0x00000012ff077e24 */ /* 0x000fc8000f8e00ff */
[----:B------:R-:W-:Y:S02]  /*01d0*/  @!P0 IMAD.WIDE.U32 R6, R7, 0x8, R4 ;  /* 0x0000000807068825 */ /* 0x000fe400078e0004 */
[----:B------:R-:W2:Y:S02]  /*01e0*/  @!P0 LDG.E.64 R4, desc[UR14][R4.64] ;  /* 0x0000000e04048981 */ /* 0x000ea4000c1e1b00 */
[----:B------:R-:W-:Y:S02]  /*01f0*/  @!P0 IMAD.WIDE.U32 R8, R9, 0x8, R6 ;  /* 0x0000000809088825 */ /* 0x000fe400078e0006 */
[----:B------:R-:W3:Y:S04]  /*0200*/  @!P0 LDG.E.64 R6, desc[UR14][R6.64] ;  /* 0x0000000e06068981 */ /* 0x000ee8000c1e1b00 */
[----:B------:R-:W4:Y:S01]  /*0210*/  @!P0 LDG.E.64 R8, desc[UR14][R8.64] ;  /* 0x0000000e08088981 */ /* 0x000f22000c1e1b00 */
[----:B------:R-:W1:Y:S01]  /*0220*/  @!P0 S2R R15, SR_CgaCtaId ;  /* 0x00000000000f8919 */ /* 0x000e620000008800 */
[----:B------:R-:W-:-:S05]  /*0230*/  @!P0 MOV R10, 0x400 ;  /* 0x00000400000a8802 */ /* 0x000fca0000000f00 */
[C---:B------:R-:W-:Y:S02]  /*0240*/  @!P0 VIADD R12, R10.reuse, 0x400 ;  /* 0x000004000a0c8836 */ /* 0x040fe40000000000 */
[----:B------:R-:W-:Y:S01]  /*0250*/  @!P0 VIADD R14, R10, 0x800 ;  /* 0x000008000a0e8836 */ /* 0x000fe20000000000 */
[----:B------:R-:W-:Y:S01]  /*0260*/  UISETP.GE.AND UP0, UPT, UR4, UR18, UPT ;  /* 0x000000120400728c */ /* 0x000fe2000bf06270 */
[C---:B-1----:R-:W-:Y:S02]  /*0270*/  @!P0 LEA R11, R15.reuse, R10, 0x18 ;  /* 0x0000000a0f0b8211 */ /* 0x042fe400078ec0ff */
[C---:B------:R-:W-:Y:S02]  /*0280*/  @!P0 LEA R13, R15.reuse, R12, 0x18 ;  /* 0x0000000c0f0d8211 */ /* 0x040fe400078ec0ff */
[----:B------:R-:W-:Y:S01]  /*0290*/  @!P0 LEA R15, R15, R14, 0x18 ;  /* 0x0000000e0f0f8211 */ /* 0x000fe200078ec0ff */
[C---:B------:R-:W-:Y:S02]  /*02a0*/  @!P0 IMAD R11, R0.reuse, 0x8, R11 ;  /* 0x00000008000b8824 */ /* 0x040fe400078e020b */
[----:B------:R-:W-:-:S02]  /*02b0*/  @!P0 IMAD R13, R0, 0x8, R13 ;  /* 0x00000008000d8824 */ /* 0x000fc400078e020d */
[----:B------:R-:W-:Y:S01]  /*02c0*/  @!P0 IMAD R15, R0, 0x8, R15 ;  /* 0x00000008000f8824 */ /* 0x000fe200078e020f */
[----:B--2---:R1:W-:Y:S04]  /*02d0*/  @!P0 STS.64 [R11], R4 ;  /* 0x000000040b008388 */ /* 0x0043e80000000a00 */
[----:B---3--:R1:W-:Y:S04]  /*02e0*/  @!P0 STS.64 [R13], R6 ;  /* 0x000000060d008388 */ /* 0x0083e80000000a00 */
[----:B----4-:R1:W-:Y:S01]  /*02f0*/  @!P0 STS.64 [R15], R8 ;  /* 0x000000080f008388 */ /* 0x0103e20000000a00 */
[----:B------:R-:W-:Y:S06]  /*0300*/  BAR.SYNC.DEFER_BLOCKING 0x0 ;  /* 0x0000000000007b1d */ /* 0x000fec0000010000 */
[----:B------:R-:W-:Y:S05]  /*0310*/  BRA.U UP0, `(.L_x_1) ;  /* 0x0000000d00d47547 */ /* 0x000fea000b800000 */
[----:B0-----:R-:W-:Y:S01]  /*0320*/  UISETP.LT.AND UP0, UPT, UR11, 0x80, UPT ;  /* 0x000000800b00788c */ /* 0x001fe2000bf01270 */
[----:B------:R-:W-:-:S03]  /*0330*/  IMAD.MOV.U32 R22, RZ, RZ, RZ ;  /* 0x000000ffff167224 */ /* 0x000fc600078e00ff */
[----:B------:R-:W-:-:S04]  /*0340*/  USEL UR5, UR11, 0x80, UP0 ;  /* 0x000000800b057887 */ /* 0x000fc80008000000 */
[----:B------:R-:W-:-:S04]  /*0350*/  UISETP.LT.AND UP0, UPT, UR5, 0x1, UPT ;  /* 0x000000010500788c */ /* 0x000fc8000bf01270 */
[----:B------:R-:W-:Y:S02]  /*0360*/  USEL UR6, UR5, 0x1, !UP0 ;  /* 0x0000000105067887 */ /* 0x000fe4000c000000 */
[----:B------:R-:W-:-:S09]  /*0370*/  UISETP.GE.AND UP0, UPT, UR11, 0x8, UPT ;  /* 0x000000080b00788c */ /* 0x000fd2000bf06270 */
[----:B------:R-:W-:Y:S05]  /*0380*/  BRA.U !UP0, `(.L_x_2) ;  /* 0x0000000508bc7547 */ /* 0x000fea000b800000 */
[----:B------:R-:W0:Y:S01]  /*0390*/  S2UR UR7, SR_CgaCtaId ;  /* 0x00000000000779c3 */ /* 0x000e220000008800 */
[----:B------:R-:W-:Y:S01]  /*03a0*/  UMOV UR5, 0x400 ;  /* 0x0000040000057882 */ /* 0x000fe20000000000 */
[----:B------:R-:W-:Y:S02]  /*03b0*/  ULOP3.LUT UR17, UR6, 0xf8, URZ, 0xc0, !UPT ;  /* 0x000000f806117892 */ /* 0x000fe4000f8ec0ff */
[----:B------:R-:W-:Y:S02]  /*03c0*/  UIADD3 UR9, UPT, UPT, UR5, 0x400, URZ ;  /* 0x0000040005097890 */ /* 0x000fe4000fffe0ff */
[----:B------:R-:W-:Y:S02]  /*03d0*/  UIADD3 UR10, UPT, UPT, UR5, 0x800, URZ ;  /* 0x00000800050a7890 */ /* 0x000fe4000fffe0ff */
[----:B0-----:R-:W-:Y:S02]  /*03e0*/  ULEA UR8, UR7, UR5, 0x18 ;  /* 0x0000000507087291 */ /* 0x001fe4000f8ec0ff */
[----:B------:R-:W-:-:S02]  /*03f0*/  ULEA UR9, UR7, UR9, 0x18 ;  /* 0x0000000907097291 */ /* 0x000fc4000f8ec0ff */
[----:B------:R-:W-:Y:S01]  /*0400*/  ULEA UR10, UR7, UR10, 0x18 ;  /* 0x0000000a070a7291 */ /* 0x000fe2000f8ec0ff */
[----:B------:R-:W-:-:S11]  /*0410*/  UMOV UR5, URZ ;  /* 0x000000ff00057c82 */ /* 0x000fd60008000000 */
.L_x_3:
[----:B------:R-:W-:Y:S02]  /*0420*/  ULEA UR12, UR5, UR9, 0x3 ;  /* 0x00000009050c7291 */ /* 0x000fe4000f8e18ff */
[----:B------:R-:W-:Y:S02]  /*0430*/  ULEA UR7, UR5, UR8, 0x3 ;  /* 0x0000000805077291 */ /* 0x000fe4000f8e18ff */
[----:B------:R-:W-:-:S05]  /*0440*/  ULEA UR13, UR5, UR10, 0x3 ;  /* 0x0000000a050d7291 */ /* 0x000fca000f8e18ff */
[----:B-1----:R-:W0:Y:S04]  /*0450*/  LDS.128 R4, [UR12] ;  /* 0x0000000cff047984 */ /* 0x002e280008000c00 */
[----:B------:R-:W1:Y:S04]  /*0460*/  LDS.128 R8, [UR7] ;  /* 0x00000007ff087984 */ /* 0x000e680008000c00 */
[----:B------:R-:W2:Y:S01]  /*0470*/  LDS.128 R12, [UR13] ;  /* 0x0000000dff0c7984 */ /* 0x000ea20008000c00 */
[C---:B0----5:R-:W-:Y:S02]  /*0480*/  DADD R4, -R18.reuse, R4 ;  /* 0x0000000012047229 */ /* 0x061fe40000000104 */
[----:B------:R-:W-:-:S02]  /*0490*/  DADD R6, -R18, R6 ;  /* 0x0000000012067229 */ /* 0x000fc40000000106 */
[C---:B-1----:R-:W-:Y:S02]  /*04a0*/  DADD R8, -R20.reuse, R8 ;  /* 0x0000000014087229 */ /* 0x042fe40000000108 */
[----:B------:R-:W-:Y:S02]  /*04b0*/  DADD R10, -R20, R10 ;  /* 0x00000000140a7229 */ /* 0x000fe4000000010a */
[----:B------:R-:W-:Y:S02]  /*04c0*/  DMUL R4, R4, R4 ;  /* 0x0000000404047228 */ /* 0x000fe40000000000 */
[C---:B--2---:R-:W-:Y:S02]  /*04d0*/  DADD R22, -R16.reuse, R12 ;  /* 0x0000000010167229 */ /* 0x044fe4000000010c */
[----:B------:R-:W-:-:S04]  /*04e0*/  DADD R14, -R16, R14 ;  /* 0x00000000100e7229 */ /* 0x000fc8000000010e */
[----:B------:R-:W-:Y:S02]  /*04f0*/  DFMA R12, R8, R8, R4 ;  /* 0x00000008080c722b */ /* 0x000fe40000000004 */
[----:B------:R-:W-:Y:S01]  /*0500*/  DMUL R8, R6, R6 ;  /* 0x0000000606087228 */ /* 0x000fe20000000000 */
[----:B------:R-:W0:Y:S05]  /*0510*/  LDS.128 R4, [UR12+0x10] ;  /* 0x0000100cff047984 */ /* 0x000e2a0008000c00 */
[----:B------:R-:W-:Y:S02]  /*0520*/  DFMA R12, R22, R22, R12 ;  /* 0x00000016160c722b */ /* 0x000fe4000000000c */
[----:B------:R-:W-:-:S02]  /*0530*/  DFMA R22, R10, R10, R8 ;  /* 0x0000000a0a16722b */ /* 0x000fc40000000008 */
[----:B------:R-:W1:Y:S04]  /*0540*/  LDS.128 R8, [UR7+0x10] ;  /* 0x00001007ff087984 */ /* 0x000e680008000c00 */
[----:B------:R-:W-:Y:S02]  /*0550*/  DSETP.GEU.AND P4, PT, R12, R24, PT ;  /* 0x000000180c00722a */ /* 0x000fe40003f8e000 */
[----:B------:R-:W-:-:S04]  /*0560*/  DFMA R22, R14, R14, R22 ;  /* 0x0000000e0e16722b */ /* 0x000fc80000000016 */
[----:B------:R-:W-:Y:S02]  /*0570*/  FSEL R24, R12, R24, !P4 ;  /* 0x000000180c187208 */ /* 0x000fe40006000000 */
[----:B------:R-:W-:Y:S02]  /*0580*/  FSEL R25, R13, R25, !P4 ;  /* 0x000000190d197208 */ /* 0x000fe40006000000 */
[----:B------:R-:W2:Y:S04]  /*0590*/  LDS.128 R12, [UR13+0x10] ;  /* 0x0000100dff0c7984 */ /* 0x000ea80008000c00 */
[----:B------:R-:W-:Y:S02]  /*05a0*/  DSETP.GEU.AND P5, PT, R22, R24, PT ;  /* 0x000000181600722a */ /* 0x000fe40003fae000 */
[----:B0-----:R-:W-:-:S02]  /*05b0*/  DADD R4, -R18, R4 ;  /* 0x0000000012047229 */ /* 0x001fc40000000104 */
[----:B------:R-:W-:Y:S02]  /*05c0*/  DADD R6, -R18, R6 ;  /* 0x0000000012067229 */ /* 0x000fe40000000106 */
[----:B-1----:R-:W-:-:S04]  /*05d0*/  DADD R8, -R20, R8 ;  /* 0x0000000014087229 */ /* 0x002fc80000000108 */
[----:B------:R-:W-:Y:S02]  /*05e0*/  DMUL R4, R4, R4 ;  /* 0x0000000404047228 */ /* 0x000fe40000000000 */
[----:B------:R-:W-:Y:S01]  /*05f0*/  DADD R26, -R20, R10 ;  /* 0x00000000141a7229 */ /* 0x000fe2000000010a */
[----:B------:R-:W-:Y:S02]  /*0600*/  FSEL R10, R22, R24, !P5 ;  /* 0x00000018160a7208 */ /* 0x000fe40006800000 */
[----:B------:R-:W-:-:S03]  /*0610*/  FSEL R11, R23, R25, !P5 ;  /* 0x00000019170b7208 */ /* 0x000fc60006800000 */
[----:B------:R-:W-:Y:S02]  /*0620*/  DFMA R8, R8, R8, R4 ;  /* 0x000000080808722b */ /* 0x000fe40000000004 */
[----:B--2---:R-:W-:Y:S02]  /*0630*/  DADD R4, -R16, R12 ;  /* 0x0000000010047229 */ /* 0x004fe4000000010c */
[----:B------:R-:W-:Y:S02]  /*0640*/  DMUL R12, R6, R6 ;  /* 0x00000006060c7228 */ /* 0x000fe40000000000 */
[----:B------:R-:W-:-:S04]  /*0650*/  DADD R22, -R16, R14 ;  /* 0x0000000010167229 */ /* 0x000fc8000000010e */
[----:B------:R-:W-:Y:S02]  /*0660*/  DFMA R8, R4, R4, R8 ;  /* 0x000000040408722b */ /* 0x000fe40000000008 */
[----:B------:R-:W0:Y:S01]  /*0670*/  LDS.128 R4, [UR12+0x20] ;  /* 0x0000200cff047984 */ /* 0x000e220008000c00 */
[----:B------:R-:W-:-:S03]  /*0680*/  DFMA R24, R26, R26, R12 ;  /* 0x0000001a1a18722b */ /* 0x000fc6000000000c */
[----:B------:R-:W1:Y:S02]  /*0690*/  LDS.128 R12, [UR7+0x20] ;  /* 0x00002007ff0c7984 */ /* 0x000e640008000c00 */
[----:B------:R-:W-:-:S03]  /*06a0*/  DSETP.GEU.AND P3, PT, R8, R10, PT ;  /* 0x0000000a0800722a */ /* 0x000fc60003f6e000 */
[----:B------:R-:W-:-:S03]  /*06b0*/  DFMA R24, R22, R22, R24 ;  /* 0x000000161618722b */ /* 0x000fc60000000018 */
[----:B------:R-:W-:Y:S02]  /*06c0*/  FSEL R22, R8, R10, !P3 ;  /* 0x0000000a08167208 */ /* 0x000fe40005800000 */
[----:B------:R-:W-:Y:S02]  /*06d0*/  FSEL R23, R9, R11, !P3 ;  /* 0x0000000b09177208 */ /* 0x000fe40005800000 */
[----:B------:R-:W2:Y:S04]  /*06e0*/  LDS.128 R8, [UR13+0x20] ;  /* 0x0000200dff087984 */ /* 0x000ea80008000c00 */
[----:B------:R-:W-:-:S06]  /*06f0*/  DSETP.GEU.AND P2, PT, R24, R22, PT ;  /* 0x000000161800722a */ /* 0x000fcc0003f4e000 */
[----:B------:R-:W-:Y:S02]  /*0700*/  FSEL R24, R24, R22, !P2 ;  /* 0x0000001618187208 */ /* 0x000fe40005000000 */
[----:B------:R-:W-:Y:S01]  /*0710*/  FSEL R25, R25, R23, !P2 ;  /* 0x0000001719197208 */ /* 0x000fe20005000000 */
[----:B0-----:R-:W-:Y:S02]  /*0720*/  DADD R4, -R18, R4 ;  /* 0x0000000012047229 */ /* 0x001fe40000000104 */
[----:B-1----:R-:W-:-:S06]  /*0730*/  DADD R12, -R20, R12 ;  /* 0x00000000140c7229 */ /* 0x002fcc000000010c */
[----:B------:R-:W-:-:S08]  /*0740*/  DMUL R4, R4, R4 ;  /* 0x0000000404047228 */ /* 0x000fd00000000000 */
[----:B------:R-:W-:Y:S02]  /*0750*/  DFMA R12, R12, R12, R4 ;  /* 0x0000000c0c0c722b */ /* 0x000fe40000000004 */
[----:B------:R-:W-:Y:S02]  /*0760*/  DADD R4, -R18, R6 ;  /* 0x0000000012047229 */ /* 0x000fe40000000106 */
[----:B--2---:R-:W-:Y:S02]  /*0770*/  DADD R8, -R16, R8 ;  /* 0x0000000010087229 */ /* 0x004fe40000000108 */
[----:B------:R-:W-:Y:S02]  /*0780*/  DADD R6, -R20, R14 ;  /* 0x0000000014067229 */ /* 0x000fe4000000010e */
[----:B------:R-:W-:Y:S02]  /*0790*/  DADD R10, -R16, R10 ;  /* 0x00000000100a7229 */ /* 0x000fe4000000010a */
[----:B------:R-:W-:-:S02]  /*07a0*/  DMUL R4, R4, R4 ;  /* 0x0000000404047228 */ /* 0x000fc40000000000 */
[----:B------:R-:W-:Y:S01]  /*07b0*/  DFMA R8, R8, R8, R12 ;  /* 0x000000080808722b */ /* 0x000fe2000000000c */
[----:B------:R-:W0:Y:S05]  /*07c0*/  LDS.128 R12, [UR12+0x30] ;  /* 0x0000300cff0c7984 */ /* 0x000e2a0008000c00 */
[----:B------:R-:W-:Y:S02]  /*07d0*/  DFMA R22, R6, R6, R4 ;  /* 0x000000060616722b */ /* 0x000fe40000000004 */
[----:B------:R-:W1:Y:S01]  /*07e0*/  LDS.128 R4, [UR7+0x30] ;  /* 0x00003007ff047984 */ /* 0x000e620008000c00 */
[----:B------:R-:W-:Y:S01]  /*07f0*/  DSETP.GEU.AND P0, PT, R8, R24, PT ;  /* 0x000000180800722a */ /* 0x000fe20003f0e000 */
[----:B------:R-:W-:-:S02]  /*0800*/  UIADD3 UR7, UPT, UPT, UR5, UR4, URZ ;  /* 0x0000000405077290 */ /* 0x000fc4000fffe0ff */
[----:B------:R-:W-:Y:S02]  /*0810*/  UIADD3 UR5, UPT, UPT, UR5, 0x8, URZ ;  /* 0x0000000805057890 */ /* 0x000fe4000fffe0ff */
[----:B------:R-:W-:Y:S01]  /*0820*/  DFMA R22, R10, R10, R22 ;  /* 0x0000000a0a16722b */ /* 0x000fe20000000016 */
[----:B------:R-:W-:Y:S01]  /*0830*/  FSEL R24, R8, R24, !P0 ;  /* 0x0000001808187208 */ /* 0x000fe20004000000 */
[----:B------:R-:W-:Y:S01]  /*0840*/  UISETP.NE.AND UP0, UPT, UR5, UR17, UPT ;  /* 0x000000110500728c */ /* 0x000fe2000bf05270 */
[----:B------:R-:W-:Y:S02]  /*0850*/  FSEL R25, R9, R25, !P0 ;  /* 0x0000001909197208 */ /* 0x000fe40004000000 */
[----:B------:R-:W2:Y:S01]  /*0860*/  LDS.128 R8, [UR13+0x30] ;  /* 0x0000300dff087984 */ /* 0x000ea20008000c00 */
[----:B------:R-:W-:-:S03]  /*0870*/  SEL R3, R3, UR7, P4 ;  /* 0x0000000703037c07 */ /* 0x000fc6000a000000 */
[----:B------:R-:W-:Y:S02]  /*0880*/  DSETP.GEU.AND P1, PT, R22, R24, PT ;  /* 0x000000181600722a */ /* 0x000fe40003f2e000 */
[C---:B0-----:R-:W-:Y:S02]  /*0890*/  DADD R12, -R18.reuse, R12 ;  /* 0x00000000120c7229 */ /* 0x041fe4000000010c */
[----:B------:R-:W-:Y:S02]  /*08a0*/  DADD R14, -R18, R14 ;  /* 0x00000000120e7229 */ /* 0x000fe4000000010e */
[----:B-1----:R-:W-:-:S04]  /*08b0*/  DADD R4, -R20, R4 ;  /* 0x0000000014047229 */ /* 0x002fc80000000104 */
[----:B------:R-:W-:Y:S02]  /*08c0*/  DMUL R12, R12, R12 ;  /* 0x0000000c0c0c7228 */ /* 0x000fe40000000000 */
[----:B------:R-:W-:-:S06]  /*08d0*/  DADD R6, -R20, R6 ;  /* 0x0000000014067229 */ /* 0x000fcc0000000106 */
[----:B------:R-:W-:Y:S02]  /*08e0*/  DFMA R12, R4, R4, R12 ;  /* 0x00000004040c722b */ /* 0x000fe4000000000c */
[----:B--2---:R-:W-:Y:S02]  /*08f0*/  DADD R8, -R16, R8 ;  /* 0x0000000010087229 */ /* 0x004fe40000000108 */
[----:B------:R-:W-:Y:S02]  /*0900*/  DMUL R4, R14, R14 ;  /* 0x0000000e0e047228 */ /* 0x000fe40000000000 */
[----:B------:R-:W-:-:S04]  /*0910*/  DADD R10, -R16, R10 ;  /* 0x00000000100a7229 */ /* 0x000fc8000000010a */
[----:B------:R-:W-:Y:S02]  /*0920*/  DFMA R12, R8, R8, R12 ;  /* 0x00000008080c722b */ /* 0x000fe4000000000c */
[----:B------:R-:W-:Y:S01]  /*0930*/  DFMA R4, R6, R6, R4 ;  /* 0x000000060604722b */ /* 0x000fe20000000004 */
[----:B------:R-:W-:Y:S01]  /*0940*/  IMAD.U32 R8, RZ, RZ, UR7 ;  /* 0x00000007ff087e24 */ /* 0x000fe2000f8e00ff */
[----:B------:R-:W-:Y:S01]  /*0950*/  FSEL R6, R22, R24, !P1 ;  /* 0x0000001816067208 */ /* 0x000fe20004800000 */
[----:B------:R-:W-:Y:S01]  /*0960*/  IMAD.U32 R9, RZ, RZ, UR7 ;  /* 0x00000007ff097e24 */ /* 0x000fe2000f8e00ff */
[----:B------:R-:W-:Y:S01]  /*0970*/  FSEL R7, R23, R25, !P1 ;  /* 0x0000001917077208 */ /* 0x000fe20004800000 */
[C---:B------:R-:W-:Y:S01]  /*0980*/  @!P5 VIADD R3, R8.reuse, 0x1 ;  /* 0x000000010803d836 */ /* 0x040fe20000000000 */
[C---:B------:R-:W-:Y:S01]  /*0990*/  @!P3 IADD3 R3, PT, PT, R8.reuse, 0x2, RZ ;  /* 0x000000020803b810 */ /* 0x040fe20007ffe0ff */
[C---:B------:R-:W-:Y:S01]  /*09a0*/  @!P2 VIADD R3, R8.reuse, 0x3 ;  /* 0x000000030803a836 */ /* 0x040fe20000000000 */
[----:B------:R-:W-:Y:S01]  /*09b0*/  DFMA R4, R10, R10, R4 ;  /* 0x0000000a0a04722b */ /* 0x000fe20000000004 */
[----:B------:R-:W-:Y:S01]  /*09c0*/  @!P0 VIADD R3, R8, 0x4 ;  /* 0x0000000408038836 */ /* 0x000fe20000000000 */
[----:B------:R-:W-:Y:S01]  /*09d0*/  DSETP.GEU.AND P4, PT, R12, R6, PT ;  /* 0x000000060c00722a */ /* 0x000fe20003f8e000 */
[----:B------:R-:W-:-:S05]  /*09e0*/  @!P1 VIADD R3, R9, 0x5 ;  /* 0x0000000509039836 */ /* 0x000fca0000000000 */
[----:B------:R-:W-:Y:S02]  /*09f0*/  FSEL R6, R12, R6, !P4 ;  /* 0x000000060c067208 */ /* 0x000fe40006000000 */
[----:B------:R-:W-:-:S06]  /*0a00*/  FSEL R7, R13, R7, !P4 ;  /* 0x000000070d077208 */ /* 0x000fcc0006000000 */
[----:B------:R-:W-:Y:S01]  /*0a10*/  DSETP.GEU.AND P2, PT, R4, R6, PT ;  /* 0x000000060400722a */ /* 0x000fe20003f4e000 */
[----:B------:R-:W-:-:S05]  /*0a20*/  @!P4 VIADD R3, R8, 0x6 ;  /* 0x000000060803c836 */ /* 0x000fca0000000000 */
[----:B------:R-:W-:Y:S02]  /*0a30*/  FSEL R24, R4, R6, !P2 ;  /* 0x0000000604187208 */ /* 0x000fe40005000000 */
[----:B------:R-:W-:-:S06]  /*0a40*/  FSEL R25, R5, R7, !P2 ;  /* 0x0000000705197208 */ /* 0x000fcc0005000000 */
[----:B------:R-:W-:Y:S01]  /*0a50*/  @!P2 VIADD R3, R8, 0x7 ;  /* 0x000000070803a836 */ /* 0x000fe20000000000 */
[----:B------:R-:W-:Y:S06]  /*0a60*/  BRA.U UP0, `(.L_x_3) ;  /* 0xfffffff9006c7547 */ /* 0x000fec000b83ffff */
[----:B------:R-:W-:-:S07]  /*0a70*/  IMAD.U32 R22, RZ, RZ, UR17 ;  /* 0x00000011ff167e24 */ /* 0x000fce000f8e00ff */
.L_x_2:
[----:B------:R-:W-:-:S09]  /*0a80*/  ULOP3.LUT UP0, UR5, UR6, 0x7, URZ, 0xc0, !UPT ;  /* 0x0000000706057892 */ /* 0x000fd2000f80c0ff */
[----:B------:R-:W-:Y:S05]  /*0a90*/  BRA.U !UP0, `(.L_x_1) ;  /* 0x0000000508f47547 */ /* 0x000fea000b800000 */
[----:B------:R-:W-:Y:S02]  /*0aa0*/  UISETP.GE.U32.AND UP0, UPT, UR5, 0x4, UPT ;  /* 0x000000040500788c */ /* 0x000fe4000bf06070 */
[----:B------:R-:W-:-:S07]  /*0ab0*/  ULOP3.LUT UP1, UR7, UR6, 0x3, URZ, 0xc0, !UPT ;  /* 0x0000000306077892 */ /* 0x000fce000f82c0ff */
[----:B------:R-:W-:Y:S05]  /*0ac0*/  BRA.U !UP0, `(.L_x_4) ;  /* 0x0000000108e87547 */ /* 0x000fea000b800000 */
[----:B-1----:R-:W0:Y:S01]  /*0ad0*/  S2R R6, SR_CgaCtaId ;  /* 0x0000000000067919 */ /* 0x002e220000008800 */
[----:B------:R-:W-:-:S05]  /*0ae0*/  MOV R5, 0x400 ;  /* 0x0000040000057802 */ /* 0x000fca0000000f00 */
[----:B------:R-:W-:-:S05]  /*0af0*/  VIADD R7, R5, 0x400 ;  /* 0x0000040005077836 */ /* 0x000fca0000000000 */
[----:B0-----:R-:W-:-:S05]  /*0b00*/  LEA R7, R6, R7, 0x18 ;  /* 0x0000000706077211 */ /* 0x001fca00078ec0ff */
[----:B------:R-:W-:Y:S01]  /*0b10*/  IMAD R27, R22, 0x8, R7 ;  /* 0x00000008161b7824 */ /* 0x000fe200078e0207 */
[----:B------:R-:W-:-:S04]  /*0b20*/  LEA R7, R6, R5, 0x18 ;  /* 0x0000000506077211 */ /* 0x000fc800078ec0ff */
[----:B------:R-:W0:Y:S01]  /*0b30*/  LDS.128 R8, [R27] ;  /* 0x000000001b087984 */ /* 0x000e220000000c00 */
[----:B------:R-:W-:Y:S01]  /*0b40*/  IMAD R26, R22, 0x8, R7 ;  /* 0x00000008161a7824 */ /* 0x000fe200078e0207 */
[----:B------:R-:W-:-:S04]  /*0b50*/  IADD3 R7, PT, PT, R5, 0x800, RZ ;  /* 0x0000080005077810 */ /* 0x000fc80007ffe0ff */
[----:B------:R-:W1:Y:S01]  /*0b60*/  LDS.128 R12, [R26] ;  /* 0x000000001a0c7984 */ /* 0x000e620000000c00 */
[----:B------:R-:W-:-:S05]  /*0b70*/  LEA R7, R6, R7, 0x18 ;  /* 0x0000000706077211 */ /* 0x000fca00078ec0ff */
[----:B------:R-:W-:Y:S01]  /*0b80*/  IMAD R23, R22, 0x8, R7 ;  /* 0x0000000816177824 */ /* 0x000fe200078e0207 */
[C---:B0----5:R-:W-:Y:S02]  /*0b90*/  DADD R8, -R18.reuse, R8 ;  /* 0x0000000012087229 */ /* 0x061fe40000000108 */
[----:B------:R-:W-:Y:S02]  /*0ba0*/  DADD R10, -R18, R10 ;  /* 0x00000000120a7229 */ /* 0x000fe4000000010a */
[----:B-1----:R-:W-:-:S04]  /*0bb0*/  DADD R4, -R20, R12 ;  /* 0x0000000014047229 */ /* 0x002fc8000000010c */
[----:B------:R-:W-:Y:S02]  /*0bc0*/  DMUL R12, R8, R8 ;  /* 0x00000008080c7228 */ /* 0x000fe40000000000 */
[----:B------:R-:W-:-:S06]  /*0bd0*/  DADD R8, -R20, R14 ;  /* 0x0000000014087229 */ /* 0x000fcc000000010e */
[----:B------:R-:W-:Y:S01]  /*0be0*/  DFMA R12, R4, R4, R12 ;  /* 0x00000004040c722b */ /* 0x000fe2000000000c */
[----:B------:R-:W0:Y:S02]  /*0bf0*/  LDS.128 R4, [R23] ;  /* 0x0000000017047984 */ /* 0x000e240000000c00 */
[C---:B0-----:R-:W-:Y:S02]  /*0c00*/  DADD R4, -R16.reuse, R4 ;  /* 0x0000000010047229 */ /* 0x041fe40000000104 */
[----:B------:R-:W-:-:S06]  /*0c10*/  DADD R6, -R16, R6 ;  /* 0x0000000010067229 */ /* 0x000fcc0000000106 */
[----:B------:R-:W-:Y:S02]  /*0c20*/  DFMA R12, R4, R4, R12 ;  /* 0x00000004040c722b */ /* 0x000fe4000000000c */
[----:B------:R-:W-:-:S06]  /*0c30*/  DMUL R4, R10, R10 ;  /* 0x0000000a0a047228 */ /* 0x000fcc0000000000 */
[----:B------:R-:W-:Y:S02]  /*0c40*/  DSETP.GEU.AND P0, PT, R12, R24, PT ;  /* 0x000000180c00722a */ /* 0x000fe40003f0e000 */
[----:B------:R-:W-:Y:S01]  /*0c50*/  DFMA R4, R8, R8, R4 ;  /* 0x000000080804722b */ /* 0x000fe20000000004 */
[----:B------:R-:W0:Y:S03]  /*0c60*/  LDS.128 R8, [R26+0x10] ;  /* 0x000010001a087984 */ /* 0x000e260000000c00 */
[----:B------:R-:W-:Y:S02]  /*0c70*/  FSEL R24, R12, R24, !P0 ;  /* 0x000000180c187208 */ /* 0x000fe40004000000 */
[----:B------:R-:W-:Y:S02]  /*0c80*/  FSEL R25, R13, R25, !P0 ;  /* 0x000000190d197208 */ /* 0x000fe40004000000 */
[----:B------:R-:W1:Y:S01]  /*0c90*/  LDS.128 R12, [R27+0x10] ;  /* 0x000010001b0c7984 */ /* 0x000e620000000c00 */
[----:B------:R-:W-:-:S03]  /*0ca0*/  DFMA R28, R6, R6, R4 ;  /* 0x00000006061c722b */ /* 0x000fc60000000004 */
[----:B------:R-:W2:Y:S05]  /*0cb0*/  LDS.128 R4, [R23+0x10] ;  /* 0x0000100017047984 */ /* 0x000eaa0000000c00 */
[----:B------:R-:W-:Y:S02]  /*0cc0*/  DSETP.GEU.AND P1, PT, R28, R24, PT ;  /* 0x000000181c00722a */ /* 0x000fe40003f2e000 */
[C---:B0-----:R-:W-:Y:S02]  /*0cd0*/  DADD R8, -R20.reuse, R8 ;  /* 0x0000000014087229 */ /* 0x041fe40000000108 */
[----:B------:R-:W-:Y:S02]  /*0ce0*/  DADD R10, -R20, R10 ;  /* 0x00000000140a7229 */ /* 0x000fe4000000010a */
[----:B-1----:R-:W-:-:S02]  /*0cf0*/  DADD R12, -R18, R12 ;  /* 0x00000000120c7229 */ /* 0x002fc4000000010c */
[----:B------:R-:W-:Y:S02]  /*0d00*/  DADD R14, -R18, R14 ;  /* 0x00000000120e7229 */ /* 0x000fe4000000010e */
[C---:B--2---:R-:W-:Y:S02]  /*0d10*/  DADD R4, -R16.reuse, R4 ;  /* 0x0000000010047229 */ /* 0x044fe40000000104 */
[----:B------:R-:W-:Y:S02]  /*0d20*/  DADD R6, -R16, R6 ;  /* 0x0000000010067229 */ /* 0x000fe40000000106 */
[----:B------:R-:W-:Y:S02]  /*0d30*/  DMUL R12, R12, R12 ;  /* 0x0000000c0c0c7228 */ /* 0x000fe40000000000 */
[----:B------:R-:W-:-:S06]  /*0d40*/  DMUL R14, R14, R14 ;  /* 0x0000000e0e0e7228 */ /* 0x000fcc0000000000 */
[----:B------:R-:W-:Y:S02]  /*0d50*/  DFMA R12, R8, R8, R12 ;  /* 0x00000008080c722b */ /* 0x000fe4000000000c */
[----:B------:R-:W-:-:S06]  /*0d60*/  DFMA R14, R10, R10, R14 ;  /* 0x0000000a0a0e722b */ /* 0x000fcc000000000e */
[----:B------:R-:W-:Y:S01]  /*0d70*/  DFMA R12, R4, R4, R12 ;  /* 0x00000004040c722b */ /* 0x000fe2000000000c */
[----:B------:R-:W-:Y:S01]  /*0d80*/  FSEL R4, R28, R24, !P1 ;  /* 0x000000181c047208 */ /* 0x000fe20004800000 */
[----:B------:R-:W-:Y:S01]  /*0d90*/  DFMA R14, R6, R6, R14 ;  /* 0x00000006060e722b */ /* 0x000fe2000000000e */
[----:B------:R-:W-:Y:S01]  /*0da0*/  FSEL R5, R29, R25, !P1 ;  /* 0x000000191d057208 */ /* 0x000fe20004800000 */
[C---:B------:R-:W-:Y:S02]  /*0db0*/  VIADD R6, R22.reuse, UR4 ;  /* 0x0000000416067c36 */ /* 0x040fe40008000000 */
[----:B------:R-:W-:-:S03]  /*0dc0*/  VIADD R22, R22, 0x4 ;  /* 0x0000000416167836 */ /* 0x000fc60000000000 */
[----:B------:R-:W-:Y:S01]  /*0dd0*/  DSETP.GEU.AND P2, PT, R12, R4, PT ;  /* 0x000000040c00722a */ /* 0x000fe20003f4e000 */
[C---:B------:R-:W-:Y:S01]  /*0de0*/  SEL R3, R6.reuse, R3, !P0 ;  /* 0x0000000306037207 */ /* 0x040fe20004000000 */
[----:B------:R-:W-:-:S04]  /*0df0*/  @!P1 VIADD R3, R6, 0x1 ;  /* 0x0000000106039836 */ /* 0x000fc80000000000 */
[----:B------:R-:W-:Y:S02]  /*0e00*/  FSEL R4, R12, R4, !P2 ;  /* 0x000000040c047208 */ /* 0x000fe40005000000 */
[----:B------:R-:W-:-:S06]  /*0e10*/  FSEL R5, R13, R5, !P2 ;  /* 0x000000050d057208 */ /* 0x000fcc0005000000 */
[----:B------:R-:W-:Y:S01]  /*0e20*/  DSETP.GEU.AND P3, PT, R14, R4, PT ;  /* 0x000000040e00722a */ /* 0x000fe20003f6e000 */
[----:B------:R-:W-:-:S05]  /*0e30*/  @!P2 VIADD R3, R6, 0x2 ;  /* 0x000000020603a836 */ /* 0x000fca0000000000 */
[----:B------:R-:W-:Y:S02]  /*0e40*/  FSEL R24, R14, R4, !P3 ;  /* 0x000000040e187208 */ /* 0x000fe40005800000 */
[----:B------:R-:W-:-:S06]  /*0e50*/  FSEL R25, R15, R5, !P3 ;  /* 0x000000050f197208 */ /* 0x000fcc0005800000 */
[----:B------:R-:W-:-:S07]  /*0e60*/  @!P3 VIADD R3, R6, 0x3 ;  /* 0x000000030603b836 */ /* 0x000fce0000000000 */
.L_x_4:
[----:B------:R-:W-:Y:S05]  /*0e70*/  BRA.U !UP1, `(.L_x_1) ;  /* 0x0000000109fc7547 */ /* 0x000fea000b800000 */
[----:B------:R-:W-:Y:S02]  /*0e80*/  UISETP.NE.AND UP0, UPT, UR7, 0x1, UPT ;  /* 0x000000010700788c */ /* 0x000fe4000bf05270 */
[----:B------:R-:W-:-:S04]  /*0e90*/  ULOP3.LUT UR5, UR6, 0x1, URZ, 0xc0, !UPT ;  /* 0x0000000106057892 */ /* 0x000fc8000f8ec0ff */
[----:B------:R-:W-:-:S03]  /*0ea0*/  UISETP.NE.U32.AND UP1, UPT, UR5, 0x1, UPT ;  /* 0x000000010500788c */ /* 0x000fc6000bf25070 */
[----:B------:R-:W-:Y:S08]  /*0eb0*/  BRA.U !UP0, `(.L_x_5) ;  /* 0x00000001088c7547 */ /* 0x000ff0000b800000 */
[----:B-1----:R-:W0:Y:S01]  /*0ec0*/  S2R R9, SR_CgaCtaId ;  /* 0x0000000000097919 */ /* 0x002e220000008800 */
[----:B------:R-:W-:-:S05]  /*0ed0*/  MOV R8, 0x400 ;  /* 0x0000040000087802 */ /* 0x000fca0000000f00 */
[----:B------:R-:W-:-:S05]  /*0ee0*/  VIADD R4, R8, 0x400 ;  /* 0x0000040008047836 */ /* 0x000fca0000000000 */
[C---:B0-----:R-:W-:Y:S02]  /*0ef0*/  LEA R5, R9.reuse, R4, 0x18 ;  /* 0x0000000409057211 */ /* 0x041fe400078ec0ff */
[C---:B------:R-:W-:Y:S01]  /*0f00*/  LEA R11, R9.reuse, R8, 0x18 ;  /* 0x00000008090b7211 */ /* 0x040fe200078ec0ff */
[----:B------:R-:W-:Y:S02]  /*0f10*/  VIADD R8, R8, 0x800 ;  /* 0x0000080008087836 */ /* 0x000fe40000000000 */
[C---:B------:R-:W-:Y:S02]  /*0f20*/  IMAD R26, R22.reuse, 0x8, R5 ;  /* 0x00000008161a7824 */ /* 0x040fe400078e0205 */
[C---:B------:R-:W-:Y:S01]  /*0f30*/  IMAD R23, R22.reuse, 0x8, R11 ;  /* 0x0000000816177824 */ /* 0x040fe200078e020b */
[----:B------:R-:W-:Y:S02]  /*0f40*/  LEA R13, R9, R8, 0x18 ;  /* 0x00000008090d7211 */ /* 0x000fe400078ec0ff */
[----:B------:R-:W0:Y:S02]  /*0f50*/  LDS.128 R4, [R26] ;  /* 0x000000001a047984 */ /* 0x000e240000000c00 */
[----:B------:R-:W-:-:S02]  /*0f60*/  LEA R27, R22, R13, 0x3 ;  /* 0x0000000d161b7211 */ /* 0x000fc400078e18ff */
[----:B------:R-:W1:Y:S04]  /*0f70*/  LDS.128 R8, [R23] ;  /* 0x0000000017087984 */ /* 0x000e680000000c00 */
[----:B------:R-:W2:Y:S01]  /*0f80*/  LDS.128 R12, [R27] ;  /* 0x000000001b0c7984 */ /* 0x000ea20000000c00 */
[C---:B0----5:R-:W-:Y:S02]  /*0f90*/  DADD R4, -R18.reuse, R4 ;  /* 0x0000000012047229 */ /* 0x061fe40000000104 */
[----:B------:R-:W-:Y:S02]  /*0fa0*/  DADD R6, -R18, R6 ;  /* 0x0000000012067229 */ /* 0x000fe40000000106 */
[C---:B-1----:R-:W-:Y:S02]  /*0fb0*/  DADD R8, -R20.reuse, R8 ;  /* 0x0000000014087229 */ /* 0x042fe40000000108 */
[----:B------:R-:W-:-:S02]  /*0fc0*/  DADD R10, -R20, R10 ;  /* 0x00000000140a7229 */ /* 0x000fc4000000010a */
[----:B------:R-:W-:Y:S02]  /*0fd0*/  DMUL R4, R4, R4 ;  /* 0x0000000404047228 */ /* 0x000fe40000000000 */
[----:B--2---:R-:W-:Y:S02]  /*0fe0*/  DADD R12, -R16, R12 ;  /* 0x00000000100c7229 */ /* 0x004fe4000000010c */
[----:B------:R-:W-:Y:S02]  /*0ff0*/  DMUL R6, R6, R6 ;  /* 0x0000000606067228 */ /* 0x000fe40000000000 */
[----:B------:R-:W-:Y:S02]  /*1000*/  DADD R14, -R16, R14 ;  /* 0x00000000100e7229 */ /* 0x000fe4000000010e */
[----:B------:R-:W-:Y:S01]  /*1010*/  DFMA R4, R8, R8, R4 ;  /* 0x000000080804722b */ /* 0x000fe20000000004 */
[----:B------:R-:W-:-:S03]  /*1020*/  VIADD R8, R22, UR4 ;  /* 0x0000000416087c36 */ /* 0x000fc60008000000 */
[----:B------:R-:W-:Y:S01]  /*1030*/  DFMA R6, R10, R10, R6 ;  /* 0x0000000a0a06722b */ /* 0x000fe20000000006 */
[----:B------:R-:W-:-:S03]  /*1040*/  VIADD R22, R22, 0x2 ;  /* 0x0000000216167836 */ /* 0x000fc60000000000 */
[----:B------:R-:W-:-:S04]  /*1050*/  DFMA R4, R12, R12, R4 ;  /* 0x0000000c0c04722b */ /* 0x000fc80000000004 */
[----:B------:R-:W-:-:S04]  /*1060*/  DFMA R6, R14, R14, R6 ;  /* 0x0000000e0e06722b */ /* 0x000fc80000000006 */
[----:B------:R-:W-:-:S06]  /*1070*/  DSETP.GEU.AND P0, PT, R4, R24, PT ;  /* 0x000000180400722a */ /* 0x000fcc0003f0e000 */
[----:B------:R-:W-:Y:S02]  /*1080*/  FSEL R4, R4, R24, !P0 ;  /* 0x0000001804047208 */ /* 0x000fe40004000000 */
[----:B------:R-:W-:Y:S02]  /*1090*/  FSEL R5, R5, R25, !P0 ;  /* 0x0000001905057208 */ /* 0x000fe40004000000 */
[----:B------:R-:W-:-:S04]  /*10a0*/  SEL R3, R8, R3, !P0 ;  /* 0x0000000308037207 */ /* 0x000fc80004000000 */
[----:B------:R-:W-:-:S06]  /*10b0*/  DSETP.GEU.AND P1, PT, R6, R4, PT ;  /* 0x000000040600722a */ /* 0x000fcc0003f2e000 */
[----:B------:R-:W-:Y:S02]  /*10c0*/  FSEL R24, R6, R4, !P1 ;  /* 0x0000000406187208 */ /* 0x000fe40004800000 */
[----:B------:R-:W-:-:S06]  /*10d0*/  FSEL R25, R7, R5, !P1 ;  /* 0x0000000507197208 */ /* 0x000fcc0004800000 */
[----:B------:R-:W-:-:S07]  /*10e0*/  @!P1 VIADD R3, R8, 0x1 ;  /* 0x0000000108039836 */ /* 0x000fce0000000000 */
.L_x_5:
[----:B------:R-:W-:Y:S05]  /*10f0*/  BRA.U UP1, `(.L_x_1) ;  /* 0x00000001015c7547 */ /* 0x000fea000b800000 */
        /* <DEDUP_REMOVED lines=9> */
[----:B------:R-:W0:Y:S03]  /*1190*/  LDS.64 R4, [R11] ;  /* 0x000000000b047984 */ /* 0x000e260000000a00 */
[----:B------:R-:W-:Y:S01]  /*11a0*/  IMAD R12, R22, 0x8, R9 ;  /* 0x00000008160c7824 */ /* 0x000fe200078e0209 */
[----:B------:R-:W1:Y:S04]  /*11b0*/  LDS.64 R6, [R10] ;  /* 0x000000000a067984 */ /* 0x000e680000000a00 */
[----:B------:R-:W2:Y:S01]  /*11c0*/  LDS.64 R8, [R12] ;  /* 0x000000000c087984 */ /* 0x000ea20000000a00 */
[----:B0----5:R-:W-:-:S02]  /*11d0*/  DADD R4, -R18, R4 ;  /* 0x0000000012047229 */ /* 0x021fc40000000104 */
[----:B-1----:R-:W-:-:S06]  /*11e0*/  DADD R6, -R20, R6 ;  /* 0x0000000014067229 */ /* 0x002fcc0000000106 */
[----:B------:R-:W-:Y:S02]  /*11f0*/  DMUL R4, R4, R4 ;  /* 0x0000000404047228 */ /* 0x000fe40000000000 */
[----:B--2---:R-:W-:-:S06]  /*1200*/  DADD R8, -R16, R8 ;  /* 0x0000000010087229 */ /* 0x004fcc0000000108 */
[----:B------:R-:W-:-:S08]  /*1210*/  DFMA R4, R6, R6, R4 ;  /* 0x000000060604722b */ /* 0x000fd00000000004 */
[----:B------:R-:W-:-:S08]  /*1220*/  DFMA R4, R8, R8, R4 ;  /* 0x000000080804722b */ /* 0x000fd00000000004 */
[----:B------:R-:W-:-:S06]  /*1230*/  DSETP.GEU.AND P0, PT, R4, R24, PT ;  /* 0x000000180400722a */ /* 0x000fcc0003f0e000 */
[----:B------:R-:W-:Y:S02]  /*1240*/  FSEL R24, R4, R24, !P0 ;  /* 0x0000001804187208 */ /* 0x000fe40004000000 */
[----:B------:R-:W-:-:S06]  /*1250*/  FSEL R25, R5, R25, !P0 ;  /* 0x0000001905197208 */ /* 0x000fcc0004000000 */
[----:B------:R-:W-:-:S07]  /*1260*/  @!P0 VIADD R3, R22, UR4 ;  /* 0x0000000416038c36 */ /* 0x000fce0008000000 */
.L_x_1:
[----:B------:R-:W-:Y:S02]  /*1270*/  UIADD3 UR4, UPT, UPT, UR16, UR4, URZ ;  /* 0x0000000410047290 */ /* 0x000fe4000fffe0ff */
[----:B0-----:R-:W-:Y:S02]  /*1280*/  UIADD3 UR11, UPT, UPT, -UR16, UR11, URZ ;  /* 0x0000000b100b7290 */ /* 0x001fe4000fffe1ff */
[----:B------:R-:W-:-:S09]  /*1290*/  UISETP.GE.AND UP0, UPT, UR4, UR18, UPT ;  /* 0x000000120400728c */ /* 0x000fd2000bf06270 */
[----:B------:R-:W-:Y:S05]  /*12a0*/  BRA.U !UP0, `(.L_x_6) ;  /* 0xffffffed08ac7547 */ /* 0x000fea000b83ffff */
.L_x_0:
[----:B-1----:R-:W0:Y:S02]  /*12b0*/  LDC.64 R4, c[0x0][0x380] ;  /* 0x0000e000ff047b82 */ /* 0x002e240000000a00 */
[----:B0-----:R-:W-:-:S05]  /*12c0*/  IMAD.WIDE R4, R2, 0x4, R4 ;  /* 0x0000000402047825 */ /* 0x001fca00078e0204 */
[----:B------:R-:W-:Y:S01]  /*12d0*/  STG.E desc[UR14][R4.64], R3 ;  /* 0x0000000304007986 */ /* 0x000fe2000c10190e */
[----:B------:R-:W-:Y:S05]  /*12e0*/  EXIT ;  /* 0x000000000000794d */ /* 0x000fea0003800000 */
.L_x_7:
[----:B------:R-:W-:-:S00]  /*12f0*/  BRA `(.L_x_7) ;  /* 0xfffffffc00fc7947 */ /* 0x000fc0000383ffff */
[----:B------:R-:W-:-:S00]  /*1300*/  NOP ;  /* 0x0000000000007918 */ /* 0x000fc00000000000 */
[----:B------:R-:W-:-:S00]  /*1310*/  NOP ;  /* 0x0000000000007918 */ /* 0x000fc00000000000 */
[----:B------:R-:W-:-:S00]  /*1320*/  NOP ;  /* 0x0000000000007918 */ /* 0x000fc00000000000 */
[----:B------:R-:W-:-:S00]  /*1330*/  NOP ;  /* 0x0000000000007918 */ /* 0x000fc00000000000 */
[----:B------:R-:W-:-:S00]  /*1340*/  NOP ;  /* 0x0000000000007918 */ /* 0x000fc00000000000 */
[----:B------:R-:W-:-:S00]  /*1350*/  NOP ;  /* 0x0000000000007918 */ /* 0x000fc00000000000 */
[----:B------:R-:W-:-:S00]  /*1360*/  NOP ;  /* 0x0000000000007918 */ /* 0x000fc00000000000 */
[----:B------:R-:W-:-:S00]  /*1370*/  NOP ;  /* 0x0000000000007918 */ /* 0x000fc00000000000 */
.L_x_41:


//--------------------- .text._Z19GDFTgen_grid_kernelPdPKdS1_S1_ii --------------------------
	.section	.text._Z19GDFTgen_grid_kernelPdPKdS1_S1_ii,"ax",@progbits
	.align	128
        .global         _Z19GDFTgen_grid_kernelPdPKdS1_S1_ii
        .type           _Z19GDFTgen_grid_kernelPdPKdS1_S1_ii,@function
        .size           _Z19GDFTgen_grid_kernelPdPKdS1_S1_ii,(.L_x_40 - _Z19GDFTgen_grid_kernelPdPKdS1_S1_ii)
        .other          _Z19GDFTgen_grid_kernelPdPKdS1_S1_ii,@"STO_CUDA_ENTRY STV_DEFAULT"
_Z19GDFTgen_grid_kernelPdPKdS1_S1_ii:
.text._Z19GDFTgen_grid_kernelPdPKdS1_S1_ii:
[----:B------:R-:W-:Y:S08]  /*0000*/  LDC R1, c[0x0][0x37c] ;  /* 0x0000df00ff017b82 */ /* 0x000ff00000000800 */
[----:B------:R-:W0:Y:S02]  /*0010*/  LDC R0, c[0x0][0x3a4] ;  /* 0x0000e900ff007b82 */ /* 0x000e240000000800 */
[----:B0-----:R-:W-:-:S13]  /*0020*/  ISETP.GE.AND P0, PT, R0, 0x1, PT ;  /* 0x000000010000780c */ /* 0x001fda0003f06270 */
[----:B------:R-:W-:Y:S05]  /*0030*/  @!P0 EXIT ;  /* 0x000000000000894d */ /* 0x000fea0003800000 */
[----:B------:R-:W0:Y:S01]  /*0040*/  S2R R3, SR_CTAID.X ;  /* 0x0000000000037919 */ /* 0x000e220000002500 */
[----:B------:R-:W0:Y:S01]  /*0050*/  LDCU UR16, c[0x0][0x360] ;  /* 0x00006c00ff1077ac */ /* 0x000e220008000800 */
[----:B------:R-:W0:Y:S01]  /*0060*/  S2R R2, SR_TID.X ;  /* 0x0000000000027919 */ /* 0x000e220000002100 */
[----:B------:R-:W1:Y:S01]  /*0070*/  LDCU.64 UR14, c[0x0][0x358] ;  /* 0x00006b00ff0e77ac */ /* 0x000e620008000a00 */
[----:B------:R-:W-:Y:S01]  /*0080*/  UMOV UR4, URZ ;  /* 0x000000ff00047c82 */ /* 0x000fe20008000000 */
[----:B01----:R-:W-:-:S07]  /*0090*/  IMAD R3, R3, UR16, R2 ;  /* 0x0000001003037c24 */ /* 0x003fce000f8e0202 */
.L_x_33:
[----:B0-----:R-:W0:Y:S01]  /*00a0*/  LDC R0, c[0x0][0x3a0] ;  /* 0x0000e800ff007b82 */ /* 0x001e220000000800 */
[----:B------:R-:W1:Y:S01]  /*00b0*/  LDCU UR13, c[0x0][0x3a4] ;  /* 0x00007480ff0d77ac */ /* 0x000e620008000800 */
[----:B------:R-:W-:Y:S01]  /*00c0*/  BSSY.RECONVERGENT B0, `(.L_x_8) ;  /* 0x0000008000007945 */ /* 0x000fe20003800200 */
[----:B-----5:R-:W-:Y:S02]  /*00d0*/  CS2R R10, SRZ ;  /* 0x00000000000a7805 */ /* 0x020fe4000001ff00 */
[----:B0-----:R-:W-:-:S13]  /*00e0*/  ISETP.GE.AND P0, PT, R3, R0, PT ;  /* 0x000000000300720c */ /* 0x001fda0003f06270 */
[----:B-1----:R-:W-:Y:S05]  /*00f0*/  @P0 BRA `(.L_x_9) ;  /* 0x0000000000100947 */ /* 0x002fea0003800000 */
[----:B------:R-:W0:Y:S01]  /*0100*/  LDC.64 R10, c[0x0][0x388] ;  /* 0x0000e200ff0a7b82 */ /* 0x000e220000000a00 */
[----:B------:R-:W-:-:S04]  /*0110*/  IMAD R5, R0, UR4, R3 ;  /* 0x0000000400057c24 */ /* 0x000fc8000f8e0203 */
[----:B0-----:R-:W-:-:S06]  /*0120*/  IMAD.WIDE R10, R5, 0x8, R10 ;  /* 0x00000008050a7825 */ /* 0x001fcc00078e020a */
[----:B------:R-:W5:Y:S02]  /*0130*/  LDG.E.64 R10, desc[UR14][R10.64] ;  /* 0x0000000e0a0a7981 */ /* 0x000f64000c1e1b00 */
.L_x_9:
[----:B------:R-:W-:Y:S05]  /*0140*/  BSYNC.RECONVERGENT B0 ;  /* 0x0000000000007941 */ /* 0x000fea0003800200 */
.L_x_8:
[----:B------:R-:W-:Y:S01]  /*0150*/  IMAD.MOV.U32 R22, RZ, RZ, 0x0 ;  /* 0x00000000ff167424 */ /* 0x000fe200078e00ff */
[----:B------:R-:W-:Y:S01]  /*0160*/  UMOV UR5, URZ ;  /* 0x000000ff00057c82 */ /* 0x000fe20008000000 */
[----:B------:R-:W-:-:S07]  /*0170*/  IMAD.MOV.U32 R23, RZ, RZ, 0x40000000 ;  /* 0x40000000ff177424 */ /* 0x000fce00078e00ff */
.L_x_32:
[----:B------:R-:W0:Y:S01]  /*0180*/  LDC R12, c[0x0][0x3a4] ;  /* 0x0000e900ff0c7b82 */ /* 0x000e220000000800 */
[----:B------:R-:W-:-:S07]  /*0190*/  VIADD R9, R2, UR5 ;  /* 0x0000000502097c36 */ /* 0x000fce0008000000 */
[----:B------:R-:W1:Y:S08]  /*01a0*/  LDC.64 R4, c[0x0][0x390] ;  /* 0x0000e400ff047b82 */ /* 0x000e700000000a00 */
[----:B------:R-:W2:Y:S01]  /*01b0*/  LDC.64 R6, c[0x0][0x398] ;  /* 0x0000e600ff067b82 */ /* 0x000ea20000000a00 */
[----:B0-----:R-:W-:-:S13]  /*01c0*/  ISETP.GE.AND P0, PT, R9, R12, PT ;  /* 0x0000000c0900720c */ /* 0x001fda0003f06270 */
[----:B------:R-:W-:-:S04]  /*01d0*/  @!P0 IMAD R9, R12, UR4, R9 ;  /* 0x000000040c098c24 */ /* 0x000fc8000f8e0209 */
[----:B-1----:R-:W-:-:S04]  /*01e0*/  @!P0 IMAD.WIDE R4, R9, 0x8, R4 ;  /* 0x0000000809048825 */ /* 0x002fc800078e0204 */
[----:B--2---:R-:W-:Y:S02]  /*01f0*/  @!P0 IMAD.WIDE R6, R9, 0x8, R6 ;  /* 0x0000000809068825 */ /* 0x004fe400078e0206 */
[----:B------:R-:W2:Y:S04]  /*0200*/  @!P0 LDG.E.64 R4, desc[UR14][R4.64] ;  /* 0x0000000e04048981 */ /* 0x000ea8000c1e1b00 */
[----:B------:R-:W3:Y:S01]  /*0210*/  @!P0 LDG.E.64 R6, desc[UR14][R6.64] ;  /* 0x0000000e06068981 */ /* 0x000ee2000c1e1b00 */
[----:B------:R-:W-:Y:S01]  /*0220*/  @!P0 MOV R0, 0x400 ;  /* 0x0000040000008802 */ /* 0x000fe20000000f00 */
[----:B------:R-:W0:Y:S04]  /*0230*/  @!P0 S2R R13, SR_CgaCtaId ;  /* 0x00000000000d8919 */ /* 0x000e280000008800 */
[----:B------:R-:W-:Y:S01]  /*0240*/  @!P0 VIADD R8, R0, 0x400 ;  /* 0x0000040000088836 */ /* 0x000fe20000000000 */
[----:B0-----:R-:W-:-:S04]  /*0250*/  @!P0 LEA R9, R13, R0, 0x18 ;  /* 0x000000000d098211 */ /* 0x001fc800078ec0ff */
[----:B------:R-:W-:Y:S01]  /*0260*/  @!P0 LEA R13, R13, R8, 0x18 ;  /* 0x000000080d0d8211 */ /* 0x000fe200078ec0ff */
[----:B------:R-:W-:-:S04]  /*0270*/  @!P0 IMAD R9, R2, 0x8, R9 ;  /* 0x0000000802098824 */ /* 0x000fc800078e0209 */
[----:B------:R-:W-:Y:S01]  /*0280*/  @!P0 IMAD R13, R2, 0x8, R13 ;  /* 0x00000008020d8824 */ /* 0x000fe200078e020d */
[----:B--2---:R0:W-:Y:S04]  /*0290*/  @!P0 STS.64 [R9], R4 ;  /* 0x0000000409008388 */ /* 0x0041e80000000a00 */
[----:B---3--:R0:W-:Y:S01]  /*02a0*/  @!P0 STS.64 [R13], R6 ;  /* 0x000000060d008388 */ /* 0x0081e20000000a00 */
[----:B------:R-:W-:Y:S01]  /*02b0*/  BAR.SYNC.DEFER_BLOCKING 0x0 ;  /* 0x0000000000007b1d */ /* 0x000fe20000010000 */
[----:B------:R-:W-:-:S13]  /*02c0*/  ISETP.LE.AND P0, PT, R12, UR5, PT ;  /* 0x000000050c007c0c */ /* 0x000fda000bf03270 */
[----:B0-----:R-:W-:Y:S05]  /*02d0*/  @P0 BRA `(.L_x_10) ;  /* 0x0000001800080947 */ /* 0x001fea0003800000 */
[----:B------:R-:W-:-:S04]  /*02e0*/  UISETP.LT.AND UP0, UPT, UR13, 0x80, UPT ;  /* 0x000000800d00788c */ /* 0x000fc8000bf01270 */
[----:B------:R-:W-:-:S04]  /*02f0*/  USEL UR6, UR13, 0x80, UP0 ;  /* 0x000000800d067887 */ /* 0x000fc80008000000 */
[----:B------:R-:W-:-:S04]  /*0300*/  UISETP.LT.AND UP0, UPT, UR6, 0x1, UPT ;  /* 0x000000010600788c */ /* 0x000fc8000bf01270 */
[----:B------:R-:W-:Y:S02]  /*0310*/  USEL UR8, UR6, 0x1, !UP0 ;  /* 0x0000000106087887 */ /* 0x000fe4000c000000 */
[----:B------:R-:W-:Y:S01]  /*0320*/  UISETP.GE.AND UP0, UPT, UR13, 0x4, UPT ;  /* 0x000000040d00788c */ /* 0x000fe2000bf06270 */
[----:B------:R-:W-:-:S08]  /*0330*/  UMOV UR6, URZ ;  /* 0x000000ff00067c82 */ /* 0x000fd00008000000 */
[----:B------:R-:W-:Y:S05]  /*0340*/  BRA.U !UP0, `(.L_x_11) ;  /* 0x0000000d08447547 */ /* 0x000fea000b800000 */
[----:B------:R-:W0:Y:S01]  /*0350*/  LDC R4, c[0x0][0x3a0] ;  /* 0x0000e800ff047b82 */ /* 0x000e220000000800 */
[----:B------:R-:W-:Y:S01]  /*0360*/  ULOP3.LUT UR6, UR8, 0xfc, URZ, 0xc0, !UPT ;  /* 0x000000fc08067892 */ /* 0x000fe2000f8ec0ff */
[----:B------:R-:W-:-:S11]  /*0370*/  UMOV UR7, URZ ;  /* 0x000000ff00077c82 */ /* 0x000fd60008000000 */
.L_x_24:
[----:B0-----:R-:W-:Y:S01]  /*0380*/  ISETP.GE.AND P0, PT, R3, R4, PT ;  /* 0x000000040300720c */ /* 0x001fe20003f06270 */
[----:B------:R-:W-:Y:S01]  /*0390*/  UIADD3 UR9, UPT, UPT, UR7, UR5, URZ ;  /* 0x0000000507097290 */ /* 0x000fe2000fffe0ff */
[----:B------:R-:W-:-:S11]  /*03a0*/  CS2R R6, SRZ ;  /* 0x0000000000067805 */ /* 0x000fd6000001ff00 */
[----:B------:R-:W0:Y:S01]  /*03b0*/  @!P0 LDC.64 R12, c[0x0][0x388] ;  /* 0x0000e200ff0c8b82 */ /* 0x000e220000000a00 */
[----:B------:R-:W-:-:S04]  /*03c0*/  @!P0 IMAD R5, R4, UR9, R3 ;  /* 0x0000000904058c24 */ /* 0x000fc8000f8e0203 */
[----:B0-----:R-:W-:-:S05]  /*03d0*/  @!P0 IMAD.WIDE R12, R5, 0x8, R12 ;  /* 0x00000008050c8825 */ /* 0x001fca00078e020c */
[----:B-----5:R0:W5:Y:S01]  /*03e0*/  @!P0 LDG.E.64 R6, desc[UR14][R12.64] ;  /* 0x0000000e0c068981 */ /* 0x020162000c1e1b00 */
[----:B------:R-:W1:Y:S01]  /*03f0*/  S2UR UR12, SR_CgaCtaId ;  /* 0x00000000000c79c3 */ /* 0x000e620000008800 */
[----:B------:R-:W-:Y:S01]  /*0400*/  UMOV UR11, 0x400 ;  /* 0x00000400000b7882 */ /* 0x000fe20000000000 */
[----:B------:R-:W-:Y:S01]  /*0410*/  UISETP.NE.AND UP0, UPT, UR9, UR4, UPT ;  /* 0x000000040900728c */ /* 0x000fe2000bf05270 */
[----:B------:R-:W-:Y:S01]  /*0420*/  CS2R R14, SRZ ;  /* 0x00000000000e7805 */ /* 0x000fe2000001ff00 */
[----:B------:R-:W-:-:S04]  /*0430*/  UIADD3 UR10, UPT, UPT, UR11, 0x400, URZ ;  /* 0x000004000b0a7890 */ /* 0x000fc8000fffe0ff */
[----:B-1----:R-:W-:Y:S02]  /*0440*/  ULEA UR10, UR12, UR10, 0x18 ;  /* 0x0000000a0c0a7291 */ /* 0x002fe4000f8ec0ff */
[----:B------:R-:W-:Y:S02]  /*0450*/  ULEA UR11, UR12, UR11, 0x18 ;  /* 0x0000000b0c0b7291 */ /* 0x000fe4000f8ec0ff */
[----:B------:R-:W-:Y:S02]  /*0460*/  ULEA UR10, UR7, UR10, 0x3 ;  /* 0x0000000a070a7291 */ /* 0x000fe4000f8e18ff */
[----:B------:R-:W-:-:S07]  /*0470*/  ULEA UR11, UR7, UR11, 0x3 ;  /* 0x0000000b070b7291 */ /* 0x000fce000f8e18ff */
[----:B------:R-:W1:Y:S01]  /*0480*/  LDS.64 R8, [UR10] ;  /* 0x0000000aff087984 */ /* 0x000e620008000a00 */
[----:B0-----:R-:W-:Y:S05]  /*0490*/  BRA.U !UP0, `(.L_x_12) ;  /* 0x00000001085c7547 */ /* 0x001fea000b800000 */
[----:B------:R-:W0:Y:S01]  /*04a0*/  LDS.64 R14, [UR11] ;  /* 0x0000000bff0e7984 */ /* 0x000e220008000a00 */
[----:B------:R-:W-:Y:S01]  /*04b0*/  IMAD.MOV.U32 R12, RZ, RZ, 0x1 ;  /* 0x00000001ff0c7424 */ /* 0x000fe200078e00ff */
[----:B------:R-:W-:Y:S01]  /*04c0*/  BSSY.RECONVERGENT B0, `(.L_x_13) ;  /* 0x0000012000007945 */ /* 0x000fe20003800200 */
[----:B0-----:R-:W0:Y:S04]  /*04d0*/  MUFU.RCP64H R13, R15 ;  /* 0x0000000f000d7308 */ /* 0x001e280000001800 */
[----:B0-----:R-:W-:-:S08]  /*04e0*/  DFMA R16, -R14, R12, 1 ;  /* 0x3ff000000e10742b */ /* 0x001fd0000000010c */
[----:B------:R-:W-:-:S08]  /*04f0*/  DFMA R16, R16, R16, R16 ;  /* 0x000000101010722b */ /* 0x000fd00000000010 */
[----:B------:R-:W-:Y:S02]  /*0500*/  DFMA R12, R12, R16, R12 ;  /* 0x000000100c0c722b */ /* 0x000fe4000000000c */
[----:B-----5:R-:W-:-:S06]  /*0510*/  DADD R16, -R6, R10 ;  /* 0x0000000006107229 */ /* 0x020fcc000000010a */
[----:B------:R-:W-:-:S04]  /*0520*/  DFMA R18, -R14, R12, 1 ;  /* 0x3ff000000e12742b */ /* 0x000fc8000000010c */
[----:B------:R-:W-:-:S04]  /*0530*/  FSETP.GEU.AND P1, PT, |R17|, 6.5827683646048100446e-37, PT ;  /* 0x036000001100780b */ /* 0x000fc80003f2e200 */
[----:B------:R-:W-:-:S08]  /*0540*/  DFMA R18, R12, R18, R12 ;  /* 0x000000120c12722b */ /* 0x000fd0000000000c */
[----:B------:R-:W-:-:S08]  /*0550*/  DMUL R6, R16, R18 ;  /* 0x0000001210067228 */ /* 0x000fd00000000000 */
[----:B------:R-:W-:-:S08]  /*0560*/  DFMA R12, -R14, R6, R16 ;  /* 0x000000060e0c722b */ /* 0x000fd00000000110 */
[----:B------:R-:W-:-:S10]  /*0570*/  DFMA R6, R18, R12, R6 ;  /* 0x0000000c1206722b */ /* 0x000fd40000000006 */
[----:B------:R-:W-:-:S05]  /*0580*/  FFMA R0, RZ, R15, R7 ;  /* 0x0000000fff007223 */ /* 0x000fca0000000007 */
[----:B------:R-:W-:-:S13]  /*0590*/  FSETP.GT.AND P0, PT, |R0|, 1.469367938527859385e-39, PT ;  /* 0x001000000000780b */ /* 0x000fda0003f04200 */
[----:B------:R-:W-:Y:S05]  /*05a0*/  @P0 BRA P1, `(.L_x_14) ;  /* 0x00000000000c0947 */ /* 0x000fea0000800000 */
[----:B------:R-:W-:-:S07]  /*05b0*/  MOV R0, 0x5d0 ;  /* 0x000005d000007802 */ /* 0x000fce0000000f00 */
[----:B-1----:R-:W-:Y:S05]  /*05c0*/  CALL.REL.NOINC `($__internal_0_$__cuda_sm20_div_rn_f64_full) ;  /* 0x00000014008c7944 */ /* 0x002fea0003c00000 */
[----:B------:R-:W-:-:S07]  /*05d0*/  IMAD.MOV.U32 R7, RZ, RZ, R5 ;  /* 0x000000ffff077224 */ /* 0x000fce00078e0005 */
.L_x_14:
[----:B------:R-:W-:Y:S05]  /*05e0*/  BSYNC.RECONVERGENT B0 ;  /* 0x0000000000007941 */ /* 0x000fea0003800200 */
.L_x_13:
[----:B------:R-:W-:Y:S01]  /*05f0*/  IMAD.MOV.U32 R14, RZ, RZ, R6 ;  /* 0x000000ffff0e7224 */ /* 0x000fe200078e0006 */
[----:B------:R-:W-:-:S07]  /*0600*/  MOV R15, R7 ;  /* 0x00000007000f7202 */ /* 0x000fce0000000f00 */
.L_x_12:
[----:B------:R-:W-:Y:S01]  /*0610*/  ISETP.GE.AND P1, PT, R3, R4, PT ;  /* 0x000000040300720c */ /* 0x000fe20003f26270 */
[----:B------:R-:W-:Y:S01]  /*0620*/  UIADD3 UR12, UPT, UPT, UR9, 0x1, URZ ;  /* 0x00000001090c7890 */ /* 0x000fe2000fffe0ff */
[----:B-----5:R-:W-:-:S11]  /*0630*/  CS2R R6, SRZ ;  /* 0x0000000000067805 */ /* 0x020fd6000001ff00 */
[----:B------:R-:W0:Y:S01]  /*0640*/  @!P1 LDC.64 R16, c[0x0][0x388] ;  /* 0x0000e200ff109b82 */ /* 0x000e220000000a00 */
[----:B------:R-:W-:-:S04]  /*0650*/  @!P1 IMAD R5, R4, UR12, R3 ;  /* 0x0000000c04059c24 */ /* 0x000fc8000f8e0203 */
[----:B0-----:R-:W-:-:S05]  /*0660*/  @!P1 IMAD.WIDE R16, R5, 0x8, R16 ;  /* 0x0000000805109825 */ /* 0x001fca00078e0210 */
[----:B------:R0:W5:Y:S01]  /*0670*/  @!P1 LDG.E.64 R6, desc[UR14][R16.64] ;  /* 0x0000000e10069981 */ /* 0x000162000c1e1b00 */
[----:B------:R-:W-:Y:S01]  /*0680*/  DFMA R12, R14, R14, -1 ;  /* 0xbff000000e0c742b */ /* 0x000fe2000000000e */
[----:B------:R-:W-:-:S07]  /*0690*/  UISETP.NE.AND UP0, UPT, UR12, UR4, UPT ;  /* 0x000000040c00728c */ /* 0x000fce000bf05270 */
[----:B-1----:R-:W-:-:S08]  /*06a0*/  DFMA R8, R8, R12, R14 ;  /* 0x0000000c0808722b */ /* 0x002fd0000000000e */
[----:B------:R-:W-:-:S08]  /*06b0*/  DFMA R12, -R8, R8, 3 ;  /* 0x40080000080c742b */ /* 0x000fd00000000108 */
[----:B------:R-:W-:-:S08]  /*06c0*/  DMUL R12, R8, R12 ;  /* 0x0000000c080c7228 */ /* 0x000fd00000000000 */
[----:B------:R-:W-:-:S08]  /*06d0*/  DMUL R12, R12, 0.5 ;  /* 0x3fe000000c0c7828 */ /* 0x000fd00000000000 */
[----:B------:R-:W-:-:S08]  /*06e0*/  DFMA R8, -R12, R12, 3 ;  /* 0x400800000c08742b */ /* 0x000fd0000000010c */
[----:B------:R-:W-:-:S08]  /*06f0*/  DMUL R8, R12, R8 ;  /* 0x000000080c087228 */ /* 0x000fd00000000000 */
[----:B------:R-:W-:Y:S02]  /*0700*/  DMUL R12, R8, 0.5 ;  /* 0x3fe00000080c7828 */ /* 0x000fe40000000000 */
[----:B------:R-:W1:Y:S06]  /*0710*/  LDS.64 R8, [UR10+0x8] ;  /* 0x0000080aff087984 */ /* 0x000e6c0008000a00 */
[----:B------:R-:W-:-:S08]  /*0720*/  DFMA R14, -R12, R12, 3 ;  /* 0x400800000c0e742b */ /* 0x000fd0000000010c */
[----:B------:R-:W-:Y:S01]  /*0730*/  DMUL R14, R12, R14 ;  /* 0x0000000e0c0e7228 */ /* 0x000fe20000000000 */
[----:B------:R-:W-:Y:S02]  /*0740*/  IMAD.MOV.U32 R12, RZ, RZ, 0x0 ;  /* 0x00000000ff0c7424 */ /* 0x000fe400078e00ff */
[----:B------:R-:W-:-:S06]  /*0750*/  IMAD.MOV.U32 R13, RZ, RZ, 0x3fe00000 ;  /* 0x3fe00000ff0d7424 */ /* 0x000fcc00078e00ff */
[----:B------:R-:W-:Y:S01]  /*0760*/  DFMA R14, R14, -R12, 1 ;  /* 0x3ff000000e0e742b */ /* 0x000fe2000000080c */
[----:B------:R-:W-:-:S07]  /*0770*/  CS2R R12, SRZ ;  /* 0x00000000000c7805 */ /* 0x000fce000001ff00 */
[----:B------:R-:W-:-:S08]  /*0780*/  DMUL R14, R14, 0.5 ;  /* 0x3fe000000e0e7828 */ /* 0x000fd00000000000 */
[----:B------:R-:W-:Y:S01]  /*0790*/  DMUL R22, R14, R22 ;  /* 0x000000160e167228 */ /* 0x000fe20000000000 */
[----:B01----:R-:W-:Y:S10]  /*07a0*/  BRA.U !UP0, `(.L_x_15) ;  /* 0x00000001085c7547 */ /* 0x003ff4000b800000 */
[----:B------:R-:W0:Y:S01]  /*07b0*/  LDS.64 R14, [UR11+0x8] ;  /* 0x0000080bff0e7984 */ /* 0x000e220008000a00 */
        /* <DEDUP_REMOVED lines=17> */
[----:B------:R-:W-:Y:S05]  /*08d0*/  CALL.REL.NOINC `($__internal_0_$__cuda_sm20_div_rn_f64_full) ;  /* 0x0000001000c87944 */ /* 0x000fea0003c00000 */
[----:B------:R-:W-:-:S07]  /*08e0*/  IMAD.MOV.U32 R7, RZ, RZ, R5 ;  /* 0x000000ffff077224 */ /* 0x000fce00078e0005 */
.L_x_17:
[----:B------:R-:W-:Y:S05]  /*08f0*/  BSYNC.RECONVERGENT B0 ;  /* 0x0000000000007941 */ /* 0x000fea0003800200 */
.L_x_16:
[----:B------:R-:W-:Y:S02]  /*0900*/  IMAD.MOV.U32 R12, RZ, RZ, R6 ;  /* 0x000000ffff0c7224 */ /* 0x000fe400078e0006 */
[----:B------:R-:W-:-:S07]  /*0910*/  IMAD.MOV.U32 R13, RZ, RZ, R7 ;  /* 0x000000ffff0d7224 */ /* 0x000fce00078e0007 */
.L_x_15:
[----:B------:R-:W0:Y:S01]  /*0920*/  @!P1 LDC R0, c[0x0][0x3a0] ;  /* 0x0000e800ff009b82 */ /* 0x000e220000000800 */
[----:B------:R-:W-:Y:S01]  /*0930*/  UIADD3 UR12, UPT, UPT, UR9, 0x2, URZ ;  /* 0x00000002090c7890 */ /* 0x000fe2000fffe0ff */
[----:B-----5:R-:W-:-:S06]  /*0940*/  CS2R R6, SRZ ;  /* 0x0000000000067805 */ /* 0x020fcc000001ff00 */
[----:B------:R-:W1:Y:S01]  /*0950*/  @!P1 LDC.64 R16, c[0x0][0x388] ;  /* 0x0000e200ff109b82 */ /* 0x000e620000000a00 */
[----:B0-----:R-:W-:-:S04]  /*0960*/  @!P1 IMAD R5, R0, UR12, R3 ;  /* 0x0000000c00059c24 */ /* 0x001fc8000f8e0203 */
[----:B-1----:R-:W-:-:S05]  /*0970*/  @!P1 IMAD.WIDE R16, R5, 0x8, R16 ;  /* 0x0000000805109825 */ /* 0x002fca00078e0210 */
[----:B------:R0:W5:Y:S01]  /*0980*/  @!P1 LDG.E.64 R6, desc[UR14][R16.64] ;  /* 0x0000000e10069981 */ /* 0x000162000c1e1b00 */
[----:B------:R-:W-:Y:S01]  /*0990*/  DFMA R14, R12, R12, -1 ;  /* 0xbff000000c0e742b */ /* 0x000fe2000000000c */
[----:B------:R-:W-:-:S07]  /*09a0*/  UISETP.NE.AND UP0, UPT, UR12, UR4, UPT ;  /* 0x000000040c00728c */ /* 0x000fce000bf05270 */
[----:B------:R-:W-:-:S08]  /*09b0*/  DFMA R8, R8, R14, R12 ;  /* 0x0000000e0808722b */ /* 0x000fd0000000000c */
        /* <DEDUP_REMOVED lines=9> */
[----:B------:R-:W-:Y:S01]  /*0a50*/  IMAD.MOV.U32 R12, RZ, RZ, 0x0 ;  /* 0x00000000ff0c7424 */ /* 0x000fe200078e00ff */
[----:B------:R-:W-:-:S06]  /*0a60*/  MOV R13, 0x3fe00000 ;  /* 0x3fe00000000d7802 */ /* 0x000fcc0000000f00 */
[----:B------:R-:W-:Y:S01]  /*0a70*/  DFMA R14, R14, -R12, 1 ;  /* 0x3ff000000e0e742b */ /* 0x000fe2000000080c */
[----:B------:R-:W-:-:S07]  /*0a80*/  CS2R R12, SRZ ;  /* 0x00000000000c7805 */ /* 0x000fce000001ff00 */
[----:B------:R-:W-:-:S08]  /*0a90*/  DMUL R14, R14, 0.5 ;  /* 0x3fe000000e0e7828 */ /* 0x000fd00000000000 */
[----:B------:R-:W-:Y:S01]  /*0aa0*/  DMUL R22, R22, R14 ;  /* 0x0000000e16167228 */ /* 0x000fe20000000000 */
[----:B0-----:R-:W-:Y:S10]  /*0ab0*/  BRA.U !UP0, `(.L_x_18) ;  /* 0x00000001085c7547 */ /* 0x001ff4000b800000 */
        /* <DEDUP_REMOVED lines=20> */
.L_x_20:
[----:B------:R-:W-:Y:S05]  /*0c00*/  BSYNC.RECONVERGENT B0 ;  /* 0x0000000000007941 */ /* 0x000fea0003800200 */
.L_x_19:
[----:B------:R-:W-:Y:S02]  /*0c10*/  IMAD.MOV.U32 R12, RZ, RZ, R6 ;  /* 0x000000ffff0c7224 */ /* 0x000fe400078e0006 */
[----:B------:R-:W-:-:S07]  /*0c20*/  IMAD.MOV.U32 R13, RZ, RZ, R7 ;  /* 0x000000ffff0d7224 */ /* 0x000fce00078e0007 */
.L_x_18:
[----:B------:R-:W0:Y:S01]  /*0c30*/  @!P1 LDC R0, c[0x0][0x3a0] ;  /* 0x0000e800ff009b82 */ /* 0x000e220000000800 */
[----:B------:R-:W-:Y:S01]  /*0c40*/  UIADD3 UR9, UPT, UPT, UR9, 0x3, URZ ;  /* 0x0000000309097890 */ /* 0x000fe2000fffe0ff */
[----:B-----5:R-:W-:-:S06]  /*0c50*/  CS2R R6, SRZ ;  /* 0x0000000000067805 */ /* 0x020fcc000001ff00 */
[----:B------:R-:W2:Y:S01]  /*0c60*/  @!P1 LDC.64 R16, c[0x0][0x388] ;  /* 0x0000e200ff109b82 */ /* 0x000ea20000000a00 */
[----:B0-----:R-:W-:-:S04]  /*0c70*/  @!P1 IMAD R5, R0, UR9, R3 ;  /* 0x0000000900059c24 */ /* 0x001fc8000f8e0203 */
[----:B--2---:R-:W-:-:S05]  /*0c80*/  @!P1 IMAD.WIDE R16, R5, 0x8, R16 ;  /* 0x0000000805109825 */ /* 0x004fca00078e0210 */
        /* <DEDUP_REMOVED lines=39> */
[----:B------:R-:W-:-:S07]  /*0f00*/  MOV R7, R5 ;  /* 0x0000000500077202 */ /* 0x000fce0000000f00 */
.L_x_23:
[----:B------:R-:W-:Y:S05]  /*0f10*/  BSYNC.RECONVERGENT B0 ;  /* 0x0000000000007941 */ /* 0x000fea0003800200 */
.L_x_22:
[----:B------:R-:W-:Y:S02]  /*0f20*/  IMAD.MOV.U32 R12, RZ, RZ, R6 ;  /* 0x000000ffff0c7224 */ /* 0x000fe400078e0006 */
[----:B------:R-:W-:-:S07]  /*0f30*/  IMAD.MOV.U32 R13, RZ, RZ, R7 ;  /* 0x000000ffff0d7224 */ /* 0x000fce00078e0007 */
.L_x_21:
[----:B-----5:R-:W-:Y:S01]  /*0f40*/  DFMA R6, R12, R12, -1 ;  /* 0xbff000000c06742b */ /* 0x020fe2000000000c */
[----:B------:R-:W-:-:S04]  /*0f50*/  UIADD3 UR7, UPT, UPT, UR7, 0x4, URZ ;  /* 0x0000000407077890 */ /* 0x000fc8000fffe0ff */
[----:B------:R-:W-:-:S03]  /*0f60*/  UISETP.NE.AND UP0, UPT, UR7, UR6, UPT ;  /* 0x000000060700728c */ /* 0x000fc6000bf05270 */
[----:B------:R-:W-:-:S08]  /*0f70*/  DFMA R6, R8, R6, R12 ;  /* 0x000000060806722b */ /* 0x000fd0000000000c */
[----:B------:R-:W-:-:S08]  /*0f80*/  DFMA R8, -R6, R6, 3 ;  /* 0x400800000608742b */ /* 0x000fd00000000106 */
[----:B------:R-:W-:-:S08]  /*0f90*/  DMUL R8, R6, R8 ;  /* 0x0000000806087228 */ /* 0x000fd00000000000 */
[----:B------:R-:W-:-:S08]  /*0fa0*/  DMUL R8, R8, 0.5 ;  /* 0x3fe0000008087828 */ /* 0x000fd00000000000 */
[----:B------:R-:W-:-:S08]  /*0fb0*/  DFMA R6, -R8, R8, 3 ;  /* 0x400800000806742b */ /* 0x000fd00000000108 */
[----:B------:R-:W-:-:S08]  /*0fc0*/  DMUL R6, R8, R6 ;  /* 0x0000000608067228 */ /* 0x000fd00000000000 */
[----:B------:R-:W-:-:S08]  /*0fd0*/  DMUL R6, R6, 0.5 ;  /* 0x3fe0000006067828 */ /* 0x000fd00000000000 */
[----:B------:R-:W-:-:S08]  /*0fe0*/  DFMA R8, -R6, R6, 3 ;  /* 0x400800000608742b */ /* 0x000fd00000000106 */
[----:B------:R-:W-:Y:S01]  /*0ff0*/  DMUL R8, R6, R8 ;  /* 0x0000000806087228 */ /* 0x000fe20000000000 */
[----:B------:R-:W-:Y:S02]  /*1000*/  IMAD.MOV.U32 R6, RZ, RZ, 0x0 ;  /* 0x00000000ff067424 */ /* 0x000fe400078e00ff */
[----:B------:R-:W-:-:S06]  /*1010*/  IMAD.MOV.U32 R7, RZ, RZ, 0x3fe00000 ;  /* 0x3fe00000ff077424 */ /* 0x000fcc00078e00ff */
[----:B------:R-:W-:-:S08]  /*1020*/  DFMA R8, R8, -R6, 1 ;  /* 0x3ff000000808742b */ /* 0x000fd00000000806 */
[----:B------:R-:W-:-:S08]  /*1030*/  DMUL R8, R8, 0.5 ;  /* 0x3fe0000008087828 */ /* 0x000fd00000000000 */
[----:B------:R-:W-:Y:S01]  /*1040*/  DMUL R22, R22, R8 ;  /* 0x0000000816167228 */ /* 0x000fe20000000000 */
[----:B------:R-:W-:Y:S10]  /*1050*/  BRA.U UP0, `(.L_x_24) ;  /* 0xfffffff100c87547 */ /* 0x000ff4000b83ffff */
.L_x_11:
[----:B------:R-:W-:-:S09]  /*1060*/  ULOP3.LUT UP0, UR7, UR8, 0x3, URZ, 0xc0, !UPT ;  /* 0x0000000308077892 */ /* 0x000fd2000f80c0ff */
[----:B------:R-:W-:Y:S05]  /*1070*/  BRA.U !UP0, `(.L_x_10) ;  /* 0x0000000908a07547 */ /* 0x000fea000b800000 */
[----:B------:R-:W-:-:S09]  /*1080*/  UISETP.NE.AND UP0, UPT, UR7, 0x1, UPT ;  /* 0x000000010700788c */ /* 0x000fd2000bf05270 */
[----:B------:R-:W-:Y:S05]  /*1090*/  BRA.U !UP0, `(.L_x_25) ;  /* 0x0000000508b07547 */ /* 0x000fea000b800000 */
[----:B------:R-:W0:Y:S01]  /*10a0*/  LDC R0, c[0x0][0x3a0] ;  /* 0x0000e800ff007b82 */ /* 0x000e220000000800 */
[----:B------:R-:W-:Y:S01]  /*10b0*/  UIADD3 UR9, UPT, UPT, UR6, UR5, URZ ;  /* 0x0000000506097290 */ /* 0x000fe2000fffe0ff */
[----:B------:R-:W-:-:S06]  /*10c0*/  CS2R R4, SRZ ;  /* 0x0000000000047805 */ /* 0x000fcc000001ff00 */
[----:B------:R-:W1:Y:S01]  /*10d0*/  S2UR UR11, SR_CgaCtaId ;  /* 0x00000000000b79c3 */ /* 0x000e620000008800 */
[----:B0-----:R-:W-:Y:S01]  /*10e0*/  ISETP.GE.AND P0, PT, R3, R0, PT ;  /* 0x000000000300720c */ /* 0x001fe20003f06270 */
[----:B------:R-:W-:Y:S02]  /*10f0*/  UMOV UR7, 0x400 ;  /* 0x0000040000077882 */ /* 0x000fe40000000000 */
[----:B------:R-:W-:-:S10]  /*1100*/  UIADD3 UR10, UPT, UPT, UR7, 0x400, URZ ;  /* 0x00000400070a7890 */ /* 0x000fd4000fffe0ff */
[----:B------:R-:W0:Y:S01]  /*1110*/  @!P0 LDC.64 R6, c[0x0][0x388] ;  /* 0x0000e200ff068b82 */ /* 0x000e220000000a00 */
[----:B-1----:R-:W-:Y:S01]  /*1120*/  ULEA UR10, UR11, UR10, 0x18 ;  /* 0x0000000a0b0a7291 */ /* 0x002fe2000f8ec0ff */
[----:B------:R-:W-:-:S03]  /*1130*/  @!P0 IMAD R9, R0, UR9, R3 ;  /* 0x0000000900098c24 */ /* 0x000fc6000f8e0203 */
[----:B------:R-:W-:Y:S01]  /*1140*/  ULEA UR10, UR6, UR10, 0x3 ;  /* 0x0000000a060a7291 */ /* 0x000fe2000f8e18ff */
[----:B0-----:R-:W-:-:S08]  /*1150*/  @!P0 IMAD.WIDE R6, R9, 0x8, R6 ;  /* 0x0000000809068825 */ /* 0x001fd000078e0206 */
[----:B------:R-:W0:Y:S01]  /*1160*/  LDS.64 R8, [UR10] ;  /* 0x0000000aff087984 */ /* 0x000e220008000a00 */
[----:B------:R-:W-:-:S03]  /*1170*/  UISETP.NE.AND UP0, UPT, UR4, UR9, UPT ;  /* 0x000000090400728c */ /* 0x000fc6000bf05270 */
[----:B------:R1:W5:Y:S02]  /*1180*/  @!P0 LDG.E.64 R4, desc[UR14][R6.64] ;  /* 0x0000000e06048981 */ /* 0x000364000c1e1b00 */
[----:B-1----:R-:W-:-:S04]  /*1190*/  CS2R R6, SRZ ;  /* 0x0000000000067805 */ /* 0x002fc8000001ff00 */
[----:B------:R-:W-:Y:S05]  /*11a0*/  BRA.U !UP0, `(.L_x_26) ;  /* 0x00000001085c7547 */ /* 0x000fea000b800000 */
[----:B------:R-:W-:Y:S01]  /*11b0*/  ULEA UR7, UR11, UR7, 0x18 ;  /* 0x000000070b077291 */ /* 0x000fe2000f8ec0ff */
[----:B------:R-:W-:Y:S01]  /*11c0*/  IMAD.MOV.U32 R6, RZ, RZ, 0x1 ;  /* 0x00000001ff067424 */ /* 0x000fe200078e00ff */
[----:B-----5:R-:W-:Y:S01]  /*11d0*/  DADD R16, -R4, R10 ;  /* 0x0000000004107229 */ /* 0x020fe2000000010a */
[----:B------:R-:W-:Y:S01]  /*11e0*/  BSSY.RECONVERGENT B0, `(.L_x_26) ;  /* 0x0000013000007945 */ /* 0x000fe20003800200 */
[----:B------:R-:W-:-:S08]  /*11f0*/  ULEA UR7, UR6, UR7, 0x3 ;  /* 0x0000000706077291 */ /* 0x000fd0000f8e18ff */
[----:B------:R-:W-:Y:S01]  /*1200*/  FSETP.GEU.AND P1, PT, |R17|, 6.5827683646048100446e-37, PT ;  /* 0x036000001100780b */ /* 0x000fe20003f2e200 */
[----:B------:R-:W1:Y:S02]  /*1210*/  LDS.64 R14, [UR7] ;  /* 0x00000007ff0e7984 */ /* 0x000e640008000a00 */
[----:B-1----:R-:W1:Y:S02]  /*1220*/  MUFU.RCP64H R7, R15 ;  /* 0x0000000f00077308 */ /* 0x002e640000001800 */
[----:B-1----:R-:W-:-:S08]  /*1230*/  DFMA R12, -R14, R6, 1 ;  /* 0x3ff000000e0c742b */ /* 0x002fd00000000106 */
[----:B------:R-:W-:-:S08]  /*1240*/  DFMA R12, R12, R12, R12 ;  /* 0x0000000c0c0c722b */ /* 0x000fd0000000000c */
[----:B------:R-:W-:-:S08]  /*1250*/  DFMA R12, R6, R12, R6 ;  /* 0x0000000c060c722b */ /* 0x000fd00000000006 */
[----:B------:R-:W-:-:S08]  /*1260*/  DFMA R6, -R14, R12, 1 ;  /* 0x3ff000000e06742b */ /* 0x000fd0000000010c */
        /* <DEDUP_REMOVED lines=8> */
[----:B0-----:R-:W-:Y:S05]  /*12f0*/  CALL.REL.NOINC `($__internal_0_$__cuda_sm20_div_rn_f64_full) ;  /* 0x0000000800407944 */ /* 0x001fea0003c00000 */
[----:B------:R-:W-:-:S07]  /*1300*/  IMAD.MOV.U32 R7, RZ, RZ, R5 ;  /* 0x000000ffff077224 */ /* 0x000fce00078e0005 */
.L_x_27:
[----:B------:R-:W-:Y:S05]  /*1310*/  BSYNC.RECONVERGENT B0 ;  /* 0x0000000000007941 */ /* 0x000fea0003800200 */
.L_x_26:
[----:B------:R-:W1:Y:S01]  /*1320*/  LDC R0, c[0x0][0x3a0] ;  /* 0x0000e800ff007b82 */ /* 0x000e620000000800 */
[----:B------:R-:W-:Y:S01]  /*1330*/  UIADD3 UR9, UPT, UPT, UR9, 0x1, URZ ;  /* 0x0000000109097890 */ /* 0x000fe2000fffe0ff */
[----:B-----5:R-:W-:Y:S02]  /*1340*/  CS2R R4, SRZ ;  /* 0x0000000000047805 */ /* 0x020fe4000001ff00 */
[----:B-1----:R-:W-:-:S13]  /*1350*/  ISETP.GE.AND P0, PT, R3, R0, PT ;  /* 0x000000000300720c */ /* 0x002fda0003f06270 */
[----:B------:R-:W1:Y:S01]  /*1360*/  @!P0 LDC.64 R14, c[0x0][0x388] ;  /* 0x0000e200ff0e8b82 */ /* 0x000e620000000a00 */
[----:B------:R-:W-:-:S04]  /*1370*/  @!P0 IMAD R13, R0, UR9, R3 ;  /* 0x00000009000d8c24 */ /* 0x000fc8000f8e0203 */
[----:B-1----:R-:W-:-:S05]  /*1380*/  @!P0 IMAD.WIDE R14, R13, 0x8, R14 ;  /* 0x000000080d0e8825 */ /* 0x002fca00078e020e */
[----:B------:R1:W5:Y:S01]  /*1390*/  @!P0 LDG.E.64 R4, desc[UR14][R14.64] ;  /* 0x0000000e0e048981 */ /* 0x000362000c1e1b00 */
[----:B------:R-:W-:Y:S01]  /*13a0*/  DFMA R12, R6, R6, -1 ;  /* 0xbff00000060c742b */ /* 0x000fe20000000006 */
[----:B------:R-:W-:-:S07]  /*13b0*/  UISETP.NE.AND UP0, UPT, UR4, UR9, UPT ;  /* 0x000000090400728c */ /* 0x000fce000bf05270 */
[----:B0-----:R-:W-:-:S08]  /*13c0*/  DFMA R8, R8, R12, R6 ;  /* 0x0000000c0808722b */ /* 0x001fd00000000006 */
[----:B------:R-:W-:-:S08]  /*13d0*/  DFMA R6, -R8, R8, 3 ;  /* 0x400800000806742b */ /* 0x000fd00000000108 */
[----:B------:R-:W-:-:S08]  /*13e0*/  DMUL R6, R8, R6 ;  /* 0x0000000608067228 */ /* 0x000fd00000000000 */
[----:B------:R-:W-:-:S08]  /*13f0*/  DMUL R6, R6, 0.5 ;  /* 0x3fe0000006067828 */ /* 0x000fd00000000000 */
[----:B------:R-:W-:-:S08]  /*1400*/  DFMA R8, -R6, R6, 3 ;  /* 0x400800000608742b */ /* 0x000fd00000000106 */
[----:B------:R-:W-:-:S08]  /*1410*/  DMUL R8, R6, R8 ;  /* 0x0000000806087228 */ /* 0x000fd00000000000 */
[----:B------:R-:W-:Y:S02]  /*1420*/  DMUL R6, R8, 0.5 ;  /* 0x3fe0000008067828 */ /* 0x000fe40000000000 */
[----:B------:R-:W0:Y:S06]  /*1430*/  LDS.64 R8, [UR10+0x8] ;  /* 0x0000080aff087984 */ /* 0x000e2c0008000a00 */
        /* <DEDUP_REMOVED lines=8> */
[----:B-1----:R-:W-:Y:S10]  /*14c0*/  BRA.U !UP0, `(.L_x_28) ;  /* 0x0000000108647547 */ /* 0x002ff4000b800000 */
[----:B------:R-:W1:Y:S01]  /*14d0*/  S2UR UR9, SR_CgaCtaId ;  /* 0x00000000000979c3 */ /* 0x000e620000008800 */
[----:B------:R-:W-:Y:S01]  /*14e0*/  UMOV UR7, 0x400 ;  /* 0x0000040000077882 */ /* 0x000fe20000000000 */
[----:B------:R-:W-:Y:S01]  /*14f0*/  IMAD.MOV.U32 R6, RZ, RZ, 0x1 ;  /* 0x00000001ff067424 */ /* 0x000fe200078e00ff */
[----:B-----5:R-:W-:Y:S01]  /*1500*/  DADD R16, -R4, R10 ;  /* 0x0000000004107229 */ /* 0x020fe2000000010a */
[----:B------:R-:W-:Y:S09]  /*1510*/  BSSY.RECONVERGENT B0, `(.L_x_28) ;  /* 0x0000014000007945 */ /* 0x000ff20003800200 */
[----:B------:R-:W-:Y:S01]  /*1520*/  FSETP.GEU.AND P1, PT, |R17|, 6.5827683646048100446e-37, PT ;  /* 0x036000001100780b */ /* 0x000fe20003f2e200 */
[----:B-1----:R-:W-:-:S04]  /*1530*/  ULEA UR7, UR9, UR7, 0x18 ;  /* 0x0000000709077291 */ /* 0x002fc8000f8ec0ff */
[----:B------:R-:W-:-:S09]  /*1540*/  ULEA UR7, UR6, UR7, 0x3 ;  /* 0x0000000706077291 */ /* 0x000fd2000f8e18ff */
[----:B------:R-:W1:Y:S02]  /*1550*/  LDS.64 R14, [UR7+0x8] ;  /* 0x00000807ff0e7984 */ /* 0x000e640008000a00 */
        /* <DEDUP_REMOVED lines=15> */
.L_x_29:
[----:B------:R-:W-:Y:S05]  /*1650*/  BSYNC.RECONVERGENT B0 ;  /* 0x0000000000007941 */ /* 0x000fea0003800200 */
.L_x_28:
[----:B-----5:R-:W-:Y:S01]  /*1660*/  DFMA R4, R6, R6, -1 ;  /* 0xbff000000604742b */ /* 0x020fe20000000006 */
[----:B------:R-:W-:-:S07]  /*1670*/  UIADD3 UR6, UPT, UPT, UR6, 0x2, URZ ;  /* 0x0000000206067890 */ /* 0x000fce000fffe0ff */
[----:B0-----:R-:W-:-:S08]  /*1680*/  DFMA R4, R8, R4, R6 ;  /* 0x000000040804722b */ /* 0x001fd00000000006 */
        /* <DEDUP_REMOVED lines=12> */
[----:B------:R-:W-:-:S11]  /*1750*/  DMUL R22, R22, R6 ;  /* 0x0000000616167228 */ /* 0x000fd60000000000 */
.L_x_25:
[----:B------:R-:W-:-:S04]  /*1760*/  ULOP3.LUT UR7, UR8, 0x1, URZ, 0xc0, !UPT ;  /* 0x0000000108077892 */ /* 0x000fc8000f8ec0ff */
[----:B------:R-:W-:-:S09]  /*1770*/  UISETP.NE.U32.AND UP0, UPT, UR7, 0x1, UPT ;  /* 0x000000010700788c */ /* 0x000fd2000bf05070 */
[----:B------:R-:W-:Y:S05]  /*1780*/  BRA.U UP0, `(.L_x_10) ;  /* 0x0000000100dc7547 */ /* 0x000fea000b800000 */
        /* <DEDUP_REMOVED lines=39> */
.L_x_31:
[----:B------:R-:W-:Y:S05]  /*1a00*/  BSYNC.RECONVERGENT B0 ;  /* 0x0000000000007941 */ /* 0x000fea0003800200 */
.L_x_30:
[----:B-----5:R-:W-:-:S08]  /*1a10*/  DFMA R4, R6, R6, -1 ;  /* 0xbff000000604742b */ /* 0x020fd00000000006 */
        /* <DEDUP_REMOVED lines=9> */
[----:B------:R-:W-:Y:S01]  /*1ab0*/  IMAD.MOV.U32 R4, RZ, RZ, 0x0 ;  /* 0x00000000ff047424 */ /* 0x000fe200078e00ff */
[----:B------:R-:W-:-:S06]  /*1ac0*/  MOV R5, 0x3fe00000 ;  /* 0x3fe0000000057802 */ /* 0x000fcc0000000f00 */
[----:B------:R-:W-:-:S08]  /*1ad0*/  DFMA R6, R6, -R4, 1 ;  /* 0x3ff000000606742b */ /* 0x000fd00000000804 */
[----:B------:R-:W-:-:S08]  /*1ae0*/  DMUL R6, R6, 0.5 ;  /* 0x3fe0000006067828 */ /* 0x000fd00000000000 */
[----:B------:R-:W-:-:S11]  /*1af0*/  DMUL R22, R22, R6 ;  /* 0x0000000616167228 */ /* 0x000fd60000000000 */
.L_x_10:
[----:B------:R-:W0:Y:S01]  /*1b00*/  LDCU UR6, c[0x0][0x3a4] ;  /* 0x00007480ff0677ac */ /* 0x000e220008000800 */
[----:B------:R-:W-:Y:S02]  /*1b10*/  UIADD3 UR5, UPT, UPT, UR16, UR5, URZ ;  /* 0x0000000510057290 */ /* 0x000fe4000fffe0ff */
[----:B------:R-:W-:Y:S02]  /*1b20*/  UIADD3 UR13, UPT, UPT, -UR16, UR13, URZ ;  /* 0x0000000d100d7290 */ /* 0x000fe4000fffe1ff */
[----:B0-----:R-:W-:Y:S01]  /*1b30*/  UISETP.GE.AND UP0, UPT, UR5, UR6, UPT ;  /* 0x000000060500728c */ /* 0x001fe2000bf06270 */
[----:B------:R-:W-:Y:S08]  /*1b40*/  BAR.SYNC.DEFER_BLOCKING 0x0 ;  /* 0x0000000000007b1d */ /* 0x000ff00000010000 */
[----:B------:R-:W-:Y:S05]  /*1b50*/  BRA.U !UP0, `(.L_x_32) ;  /* 0xffffffe508887547 */ /* 0x000fea000b83ffff */
[----:B------:R-:W0:Y:S02]  /*1b60*/  LDC R0, c[0x0][0x3a0] ;  /* 0x0000e800ff007b82 */ /* 0x000e240000000800 */
[----:B0-----:R-:W-:-:S13]  /*1b70*/  ISETP.GE.AND P0, PT, R3, R0, PT ;  /* 0x000000000300720c */ /* 0x001fda0003f06270 */
[----:B------:R-:W0:Y:S01]  /*1b80*/  @!P0 LDC.64 R4, c[0x0][0x380] ;  /* 0x0000e000ff048b82 */ /* 0x000e220000000a00 */
[----:B------:R-:W-:Y:S01]  /*1b90*/  @!P0 IMAD R7, R0, UR4, R3 ;  /* 0x0000000400078c24 */ /* 0x000fe2000f8e0203 */
[----:B------:R-:W-:-:S04]  /*1ba0*/  UIADD3 UR4, UPT, UPT, UR4, 0x1, URZ ;  /* 0x0000000104047890 */ /* 0x000fc8000fffe0ff */
[----:B------:R-:W-:Y:S01]  /*1bb0*/  UISETP.NE.AND UP0, UPT, UR4, UR6, UPT ;  /* 0x000000060400728c */ /* 0x000fe2000bf05270 */
[----:B0-----:R-:W-:-:S05]  /*1bc0*/  @!P0 IMAD.WIDE R4, R7, 0x8, R4 ;  /* 0x0000000807048825 */ /* 0x001fca00078e0204 */
[----:B------:R0:W-:Y:S03]  /*1bd0*/  @!P0 STG.E.64 desc[UR14][R4.64], R22 ;  /* 0x0000001604008986 */ /* 0x0001e6000c101b0e */
[----:B------:R-:W-:Y:S05]  /*1be0*/  BRA.U UP0, `(.L_x_33) ;  /* 0xffffffe5002c7547 */ /* 0x000fea000b83ffff */
[----:B------:R-:W-:Y:S05]  /*1bf0*/  EXIT ;  /* 0x000000000000794d */ /* 0x000fea0003800000 */
        .weak           $__internal_0_$__cuda_sm20_div_rn_f64_full
        .type           $__internal_0_$__cuda_sm20_div_rn_f64_full,@function
        .size           $__internal_0_$__cuda_sm20_div_rn_f64_full,(.L_x_40 - $__internal_0_$__cuda_sm20_div_rn_f64_full)
$__internal_0_$__cuda_sm20_div_rn_f64_full:
[C---:B------:R-:W-:Y:S01]  /*1c00*/  FSETP.GEU.AND P0, PT, |R15|.reuse, 1.469367938527859385e-39, PT ;  /* 0x001000000f00780b */ /* 0x040fe20003f0e200 */
[----:B------:R-:W-:Y:S01]  /*1c10*/  IMAD.MOV.U32 R20, RZ, RZ, 0x1 ;  /* 0x00000001ff147424 */ /* 0x000fe200078e00ff */
[----:B------:R-:W-:Y:S01]  /*1c20*/  LOP3.LUT R12, R15, 0x800fffff, RZ, 0xc0, !PT ;  /* 0x800fffff0f0c7812 */ /* 0x000fe200078ec0ff */
[----:B------:R-:W-:Y:S01]  /*1c30*/  BSSY.RECONVERGENT B1, `(.L_x_34) ;  /* 0x0000059000017945 */ /* 0x000fe20003800200 */
[C---:B------:R-:W-:Y:S02]  /*1c40*/  FSETP.GEU.AND P3, PT, |R17|.reuse, 1.469367938527859385e-39, PT ;  /* 0x001000001100780b */ /* 0x040fe40003f6e200 */
[----:B------:R-:W-:Y:S01]  /*1c50*/  LOP3.LUT R13, R12, 0x3ff00000, RZ, 0xfc, !PT ;  /* 0x3ff000000c0d7812 */ /* 0x000fe200078efcff */
[----:B------:R-:W-:Y:S01]  /*1c60*/  IMAD.MOV.U32 R12, RZ, RZ, R14 ;  /* 0x000000ffff0c7224 */ /* 0x000fe200078e000e */
[----:B------:R-:W-:Y:S02]  /*1c70*/  LOP3.LUT R5, R17, 0x7ff00000, RZ, 0xc0, !PT ;  /* 0x7ff0000011057812 */ /* 0x000fe400078ec0ff */
[----:B------:R-:W-:-:S03]  /*1c80*/  LOP3.LUT R24, R15, 0x7ff00000, RZ, 0xc0, !PT ;  /* 0x7ff000000f187812 */ /* 0x000fc600078ec0ff */
[----:B------:R-:W-:Y:S01]  /*1c90*/  @!P0 DMUL R12, R14, 8.98846567431157953865e+307 ;  /* 0x7fe000000e0c8828 */ /* 0x000fe20000000000 */
[----:B------:R-:W-:-:S03]  /*1ca0*/  ISETP.GE.U32.AND P2, PT, R5, R24, PT ;  /* 0x000000180500720c */ /* 0x000fc60003f46070 */
[----:B------:R-:W-:Y:S01]  /*1cb0*/  @!P3 LOP3.LUT R6, R15, 0x7ff00000, RZ, 0xc0, !PT ;  /* 0x7ff000000f06b812 */ /* 0x000fe200078ec0ff */
[----:B------:R-:W-:Y:S01]  /*1cc0*/  @!P3 IMAD.MOV.U32 R26, RZ, RZ, RZ ;  /* 0x000000ffff1ab224 */ /* 0x000fe200078e00ff */
[----:B------:R-:W0:Y:S02]  /*1cd0*/  MUFU.RCP64H R21, R13 ;  /* 0x0000000d00157308 */ /* 0x000e240000001800 */
[----:B------:R-:W-:Y:S01]  /*1ce0*/  @!P3 ISETP.GE.U32.AND P4, PT, R5, R6, PT ;  /* 0x000000060500b20c */ /* 0x000fe20003f86070 */
[----:B------:R-:W-:Y:S01]  /*1cf0*/  IMAD.MOV.U32 R6, RZ, RZ, 0x1ca00000 ;  /* 0x1ca00000ff067424 */ /* 0x000fe200078e00ff */
[----:B------:R-:W-:-:S04]  /*1d00*/  @!P0 LOP3.LUT R24, R13, 0x7ff00000, RZ, 0xc0, !PT ;  /* 0x7ff000000d188812 */ /* 0x000fc800078ec0ff */
[----:B------:R-:W-:-:S04]  /*1d10*/  @!P3 SEL R7, R6, 0x63400000, !P4 ;  /* 0x634000000607b807 */ /* 0x000fc80006000000 */
[----:B------:R-:W-:-:S04]  /*1d20*/  @!P3 LOP3.LUT R7, R7, 0x80000000, R17, 0xf8, !PT ;  /* 0x800000000707b812 */ /* 0x000fc800078ef811 */
[----:B------:R-:W-:Y:S01]  /*1d30*/  @!P3 LOP3.LUT R27, R7, 0x100000, RZ, 0xfc, !PT ;  /* 0x00100000071bb812 */ /* 0x000fe200078efcff */
[----:B0-----:R-:W-:Y:S01]  /*1d40*/  DFMA R18, R20, -R12, 1 ;  /* 0x3ff000001412742b */ /* 0x001fe2000000080c */
[----:B------:R-:W-:-:S07]  /*1d50*/  IMAD.MOV.U32 R7, RZ, RZ, R5 ;  /* 0x000000ffff077224 */ /* 0x000fce00078e0005 */
[----:B------:R-:W-:-:S08]  /*1d60*/  DFMA R18, R18, R18, R18 ;  /* 0x000000121212722b */ /* 0x000fd00000000012 */
[----:B------:R-:W-:Y:S01]  /*1d70*/  DFMA R20, R20, R18, R20 ;  /* 0x000000121414722b */ /* 0x000fe20000000014 */
[----:B------:R-:W-:Y:S01]  /*1d80*/  SEL R19, R6, 0x63400000, !P2 ;  /* 0x6340000006137807 */ /* 0x000fe20005000000 */
[----:B------:R-:W-:-:S03]  /*1d90*/  IMAD.MOV.U32 R18, RZ, RZ, R16 ;  /* 0x000000ffff127224 */ /* 0x000fc600078e0010 */
[----:B------:R-:W-:-:S03]  /*1da0*/  LOP3.LUT R19, R19, 0x800fffff, R17, 0xf8, !PT ;  /* 0x800fffff13137812 */ /* 0x000fc600078ef811 */
[----:B------:R-:W-:-:S03]  /*1db0*/  DFMA R28, R20, -R12, 1 ;  /* 0x3ff00000141c742b */ /* 0x000fc6000000080c */
[----:B------:R-:W-:-:S05]  /*1dc0*/  @!P3 DFMA R18, R18, 2, -R26 ;  /* 0x400000001212b82b */ /* 0x000fca000000081a */
[----:B------:R-:W-:-:S05]  /*1dd0*/  DFMA R28, R20, R28, R20 ;  /* 0x0000001c141c722b */ /* 0x000fca0000000014 */
[----:B------:R-:W-:-:S03]  /*1de0*/  @!P3 LOP3.LUT R7, R19, 0x7ff00000, RZ, 0xc0, !PT ;  /* 0x7ff000001307b812 */ /* 0x000fc600078ec0ff */
[----:B------:R-:W-:Y:S02]  /*1df0*/  DMUL R26, R28, R18 ;  /* 0x000000121c1a7228 */ /* 0x000fe40000000000 */
[----:B------:R-:W-:-:S05]  /*1e00*/  VIADD R25, R7, 0xffffffff ;  /* 0xffffffff07197836 */ /* 0x000fca0000000000 */
[----:B------:R-:W-:Y:S01]  /*1e10*/  ISETP.GT.U32.AND P0, PT, R25, 0x7feffffe, PT ;  /* 0x7feffffe1900780c */ /* 0x000fe20003f04070 */
[----:B------:R-:W-:Y:S01]  /*1e20*/  DFMA R20, R26, -R12, R18 ;  /* 0x8000000c1a14722b */ /* 0x000fe20000000012 */
[----:B------:R-:W-:-:S04]  /*1e30*/  IADD3 R25, PT, PT, R24, -0x1, RZ ;  /* 0xffffffff18197810 */ /* 0x000fc80007ffe0ff */
[----:B------:R-:W-:-:S03]  /*1e40*/  ISETP.GT.U32.OR P0, PT, R25, 0x7feffffe, P0 ;  /* 0x7feffffe1900780c */ /* 0x000fc60000704470 */
[----:B------:R-:W-:-:S10]  /*1e50*/  DFMA R20, R28, R20, R26 ;  /* 0x000000141c14722b */ /* 0x000fd4000000001a */
[----:B------:R-:W-:Y:S05]  /*1e60*/  @P0 BRA `(.L_x_35) ;  /* 0x0000000000740947 */ /* 0x000fea0003800000 */
[----:B------:R-:W-:-:S04]  /*1e70*/  LOP3.LUT R16, R15, 0x7ff00000, RZ, 0xc0, !PT ;  /* 0x7ff000000f107812 */ /* 0x000fc800078ec0ff */
[CC--:B------:R-:W-:Y:S02]  /*1e80*/  VIADDMNMX R7, R5.reuse, -R16.reuse, 0xb9600000, !PT ;  /* 0xb960000005077446 */ /* 0x0c0fe40007800910 */
[----:B------:R-:W-:Y:S01]  /*1e90*/  ISETP.GE.U32.AND P0, PT, R5, R16, PT ;  /* 0x000000100500720c */ /* 0x000fe20003f06070 */
[----:B------:R-:W-:Y:S01]  /*1ea0*/  IMAD.MOV.U32 R16, RZ, RZ, RZ ;  /* 0x000000ffff107224 */ /* 0x000fe200078e00ff */
[----:B------:R-:W-:Y:S02]  /*1eb0*/  VIMNMX R7, PT, PT, R7, 0x46a00000, PT ;  /* 0x46a0000007077848 */ /* 0x000fe40003fe0100 */
[----:B------:R-:W-:-:S05]  /*1ec0*/  SEL R6, R6, 0x63400000, !P0 ;  /* 0x6340000006067807 */ /* 0x000fca0004000000 */
[----:B------:R-:W-:-:S04]  /*1ed0*/  IMAD.IADD R6, R7, 0x1, -R6 ;  /* 0x0000000107067824 */ /* 0x000fc800078e0a06 */
[----:B------:R-:W-:-:S06]  /*1ee0*/  VIADD R17, R6, 0x7fe00000 ;  /* 0x7fe0000006117836 */ /* 0x000fcc0000000000 */
[----:B------:R-:W-:-:S10]  /*1ef0*/  DMUL R26, R20, R16 ;  /* 0x00000010141a7228 */ /* 0x000fd40000000000 */
[----:B------:R-:W-:-:S13]  /*1f00*/  FSETP.GTU.AND P0, PT, |R27|, 1.469367938527859385e-39, PT ;  /* 0x001000001b00780b */ /* 0x000fda0003f0c200 */
[----:B------:R-:W-:Y:S05]  /*1f10*/  @P0 BRA `(.L_x_36) ;  /* 0x0000000000a80947 */ /* 0x000fea0003800000 */
[----:B------:R-:W-:Y:S01]  /*1f20*/  DFMA R12, R20, -R12, R18 ;  /* 0x8000000c140c722b */ /* 0x000fe20000000012 */
[----:B------:R-:W-:-:S09]  /*1f30*/  IMAD.MOV.U32 R16, RZ, RZ, RZ ;  /* 0x000000ffff107224 */ /* 0x000fd200078e00ff */
[C---:B------:R-:W-:Y:S02]  /*1f40*/  FSETP.NEU.AND P0, PT, R13.reuse, RZ, PT ;  /* 0x000000ff0d00720b */ /* 0x040fe40003f0d000 */
[----:B------:R-:W-:-:S04]  /*1f50*/  LOP3.LUT R14, R13, 0x80000000, R15, 0x48, !PT ;  /* 0x800000000d0e7812 */ /* 0x000fc800078e480f */
[----:B------:R-:W-:-:S07]  /*1f60*/  LOP3.LUT R17, R14, R17, RZ, 0xfc, !PT ;  /* 0x000000110e117212 */ /* 0x000fce00078efcff */
[----:B------:R-:W-:Y:S05]  /*1f70*/  @!P0 BRA `(.L_x_36) ;  /* 0x0000000000908947 */ /* 0x000fea0003800000 */
[----:B------:R-:W-:Y:S01]  /*1f80*/  IMAD.MOV R13, RZ, RZ, -R6 ;  /* 0x000000ffff0d7224 */ /* 0x000fe200078e0a06 */
[----:B------:R-:W-:Y:S01]  /*1f90*/  IADD3 R6, PT, PT, -R6, -0x43300000, RZ ;  /* 0xbcd0000006067810 */ /* 0x000fe20007ffe1ff */
[----:B------:R-:W-:-:S06]  /*1fa0*/  IMAD.MOV.U32 R12, RZ, RZ, RZ ;  /* 0x000000ffff0c7224 */ /* 0x000fcc00078e00ff */
[----:B------:R-:W-:Y:S02]  /*1fb0*/  DFMA R12, R26, -R12, R20 ;  /* 0x8000000c1a0c722b */ /* 0x000fe40000000014 */
[----:B------:R-:W-:-:S08]  /*1fc0*/  DMUL.RP R20, R20, R16 ;  /* 0x0000001014147228 */ /* 0x000fd00000008000 */
[----:B------:R-:W-:Y:S02]  /*1fd0*/  FSETP.NEU.AND P0, PT, |R13|, R6, PT ;  /* 0x000000060d00720b */ /* 0x000fe40003f0d200 */
[----:B------:R-:W-:Y:S02]  /*1fe0*/  LOP3.LUT R14, R21, R14, RZ, 0x3c, !PT ;  /* 0x0000000e150e7212 */ /* 0x000fe400078e3cff */
[----:B------:R-:W-:Y:S02]  /*1ff0*/  FSEL R6, R20, R26, !P0 ;  /* 0x0000001a14067208 */ /* 0x000fe40004000000 */
[----:B------:R-:W-:-:S03]  /*2000*/  FSEL R7, R14, R27, !P0 ;  /* 0x0000001b0e077208 */ /* 0x000fc60004000000 */
[----:B------:R-:W-:Y:S01]  /*2010*/  IMAD.MOV.U32 R26, RZ, RZ, R6 ;  /* 0x000000ffff1a7224 */ /* 0x000fe200078e0006 */
[----:B------:R-:W-:Y:S01]  /*2020*/  MOV R27, R7 ;  /* 0x00000007001b7202 */ /* 0x000fe20000000f00 */
[----:B------:R-:W-:Y:S06]  /*2030*/  BRA `(.L_x_36) ;  /* 0x0000000000607947 */ /* 0x000fec0003800000 */
.L_x_35:
[----:B------:R-:W-:-:S14]  /*2040*/  DSETP.NAN.AND P0, PT, R16, R16, PT ;  /* 0x000000101000722a */ /* 0x000fdc0003f08000 */
[----:B------:R-:W-:Y:S05]  /*2050*/  @P0 BRA `(.L_x_37) ;  /* 0x00000000004c0947 */ /* 0x000fea0003800000 */
[----:B------:R-:W-:-:S14]  /*2060*/  DSETP.NAN.AND P0, PT, R14, R14, PT ;  /* 0x0000000e0e00722a */ /* 0x000fdc0003f08000 */
[----:B------:R-:W-:Y:S05]  /*2070*/  @P0 BRA `(.L_x_38) ;  /* 0x0000000000340947 */ /* 0x000fea0003800000 */
[----:B------:R-:W-:Y:S01]  /*2080*/  ISETP.NE.AND P0, PT, R7, R24, PT ;  /* 0x000000180700720c */ /* 0x000fe20003f05270 */
[----:B------:R-:W-:Y:S02]  /*2090*/  IMAD.MOV.U32 R26, RZ, RZ, 0x0 ;  /* 0x00000000ff1a7424 */ /* 0x000fe400078e00ff */
[----:B------:R-:W-:-:S10]  /*20a0*/  IMAD.MOV.U32 R27, RZ, RZ, -0x80000 ;  /* 0xfff80000ff1b7424 */ /* 0x000fd400078e00ff */
[----:B------:R-:W-:Y:S05]  /*20b0*/  @!P0 BRA `(.L_x_36) ;  /* 0x0000000000408947 */ /* 0x000fea0003800000 */
[----:B------:R-:W-:Y:S02]  /*20c0*/  ISETP.NE.AND P0, PT, R7, 0x7ff00000, PT ;  /* 0x7ff000000700780c */ /* 0x000fe40003f05270 */
[----:B------:R-:W-:Y:S02]  /*20d0*/  LOP3.LUT R15, R17, 0x80000000, R15, 0x48, !PT ;  /* 0x80000000110f7812 */ /* 0x000fe400078e480f */
[----:B------:R-:W-:-:S13]  /*20e0*/  ISETP.EQ.OR P0, PT, R24, RZ, !P0 ;  /* 0x000000ff1800720c */ /* 0x000fda0004702670 */
[----:B------:R-:W-:Y:S01]  /*20f0*/  @P0 LOP3.LUT R5, R15, 0x7ff00000, RZ, 0xfc, !PT ;  /* 0x7ff000000f050812 */ /* 0x000fe200078efcff */
[----:B------:R-:W-:Y:S02]  /*2100*/  @!P0 IMAD.MOV.U32 R26, RZ, RZ, RZ ;  /* 0x000000ffff1a8224 */ /* 0x000fe400078e00ff */
[----:B------:R-:W-:Y:S02]  /*2110*/  @!P0 IMAD.MOV.U32 R27, RZ, RZ, R15 ;  /* 0x000000ffff1b8224 */ /* 0x000fe400078e000f */
[----:B------:R-:W-:Y:S02]  /*2120*/  @P0 IMAD.MOV.U32 R26, RZ, RZ, RZ ;  /* 0x000000ffff1a0224 */ /* 0x000fe400078e00ff */
[----:B------:R-:W-:Y:S01]  /*2130*/  @P0 IMAD.MOV.U32 R27, RZ, RZ, R5 ;  /* 0x000000ffff1b0224 */ /* 0x000fe200078e0005 */
[----:B------:R-:W-:Y:S06]  /*2140*/  BRA `(.L_x_36) ;  /* 0x00000000001c7947 */ /* 0x000fec0003800000 */
.L_x_38:
[----:B------:R-:W-:Y:S01]  /*2150*/  LOP3.LUT R5, R15, 0x80000, RZ, 0xfc, !PT ;  /* 0x000800000f057812 */ /* 0x000fe200078efcff */
[----:B------:R-:W-:-:S03]  /*2160*/  IMAD.MOV.U32 R26, RZ, RZ, R14 ;  /* 0x000000ffff1a7224 */ /* 0x000fc600078e000e */
[----:B------:R-:W-:Y:S01]  /*2170*/  MOV R27, R5 ;  /* 0x00000005001b7202 */ /* 0x000fe20000000f00 */
[----:B------:R-:W-:Y:S06]  /*2180*/  BRA `(.L_x_36) ;  /* 0x00000000000c7947 */ /* 0x000fec0003800000 */
.L_x_37:
[----:B------:R-:W-:Y:S01]  /*2190*/  LOP3.LUT R5, R17, 0x80000, RZ, 0xfc, !PT ;  /* 0x0008000011057812 */ /* 0x000fe200078efcff */
[----:B------:R-:W-:-:S04]  /*21a0*/  IMAD.MOV.U32 R26, RZ, RZ, R16 ;  /* 0x000000ffff1a7224 */ /* 0x000fc800078e0010 */
[----:B------:R-:W-:-:S07]  /*21b0*/  IMAD.MOV.U32 R27, RZ, RZ, R5 ;  /* 0x000000ffff1b7224 */ /* 0x000fce00078e0005 */
.L_x_36:
[----:B------:R-:W-:Y:S05]  /*21c0*/  BSYNC.RECONVERGENT B1 ;  /* 0x0000000000017941 */ /* 0x000fea0003800200 */
.L_x_34:
[----:B------:R-:W-:Y:S02]  /*21d0*/  IMAD.MOV.U32 R12, RZ, RZ, R0 ;  /* 0x000000ffff0c7224 */ /* 0x000fe400078e0000 */
[----:B------:R-:W-:Y:S02]  /*21e0*/  IMAD.MOV.U32 R13, RZ, RZ, 0x0 ;  /* 0x00000000ff0d7424 */ /* 0x000fe400078e00ff */
[----:B------:R-:W-:Y:S02]  /*21f0*/  IMAD.MOV.U32 R6, RZ, RZ, R26 ;  /* 0x000000ffff067224 */ /* 0x000fe400078e001a */
[----:B------:R-:W-:Y:S01]  /*2200*/  IMAD.MOV.U32 R5, RZ, RZ, R27 ;  /* 0x000000ffff057224 */ /* 0x000fe200078e001b */
[----:B------:R-:W-:Y:S06]  /*2210*/  RET.REL.NODEC R12 `(_Z19GDFTgen_grid_kernelPdPKdS1_S1_ii) ;  /* 0xffffffdc0c787950 */ /* 0x000fec0003c3ffff */
.L_x_39:
        /* <DEDUP_REMOVED lines=14> */
.L_x_40:


//--------------------- .nv.shared._Z22GDFTgroup_grids_kernelPiPKdS1_ii --------------------------
	.section	.nv.shared._Z22GDFTgroup_grids_kernelPiPKdS1_ii,"aw",@nobits
	.sectionflags	@""
	.align	8
.nv.shared._Z22GDFTgroup_grids_kernelPiPKdS1_ii:
	.zero		4096


//--------------------- .nv.shared.reserved.0     --------------------------
	.section	.nv.shared.reserved.0,"aw",@nobits
	.weak		__nv_reservedSMEM_offset_0_alias
	.size		__nv_reservedSMEM_offset_0_alias, 0, 64
	.other		__nv_reservedSMEM_offset_0_alias,@"STO_CUDA_RESERVED_SHARED STV_DEFAULT"
__nv_reservedSMEM_offset_0_alias:
	.zero		0
	.zero		64


//--------------------- .nv.shared._Z19GDFTgen_grid_kernelPdPKdS1_S1_ii --------------------------
	.section	.nv.shared._Z19GDFTgen_grid_kernelPdPKdS1_S1_ii,"aw",@nobits
	.sectionflags	@""
	.align	8
.nv.shared._Z19GDFTgen_grid_kernelPdPKdS1_S1_ii:
	.zero		3072


//--------------------- .nv.constant0._Z22GDFTgroup_grids_kernelPiPKdS1_ii --------------------------
	.section	.nv.constant0._Z22GDFTgroup_grids_kernelPiPKdS1_ii,"a",@progbits
	.sectionflags	@""
	.align	4
.nv.constant0._Z22GDFTgroup_grids_kernelPiPKdS1_ii:
	.zero		928


//--------------------- .nv.constant0._Z19GDFTgen_grid_kernelPdPKdS1_S1_ii --------------------------
	.section	.nv.constant0._Z19GDFTgen_grid_kernelPdPKdS1_S1_ii,"a",@progbits
	.sectionflags	@""
	.align	4
.nv.constant0._Z19GDFTgen_grid_kernelPdPKdS1_S1_ii:
	.zero		936


//--------------------- SYMBOLS --------------------------

	.type		.nv.reservedSmem.offset0,@object
	.size		.nv.reservedSmem.offset0,0x4
	.type		.nv.reservedSmem.cap,@object
	.size		.nv.reservedSmem.cap,0x4
